//
// Generated by NVIDIA NVVM Compiler
//
// Compiler Build ID: CL-36424714
// Cuda compilation tools, release 13.0, V13.0.88
// Based on NVVM 20.0.0
//

.version 9.0
.target sm_100
.address_size 64

	// .globl	_Z6kernelILj4EEvPm
.extern .func  (.param .b32 func_retval0) vprintf
(
	.param .b64 vprintf_param_0,
	.param .b64 vprintf_param_1
)
;
.global .align 1 .b8 $str[25] = {37, 108, 117, 32, 42, 32, 37, 108, 117, 32, 43, 32, 37, 108, 117, 32, 43, 32, 37, 108, 117, 32, 61, 32};
.global .align 1 .b8 $str$1[20] = {37, 108, 117, 32, 119, 105, 116, 104, 32, 99, 97, 114, 114, 121, 32, 37, 108, 117, 10};

.visible .entry _Z6kernelILj4EEvPm(
	.param .u64 .ptr .align 1 _Z6kernelILj4EEvPm_param_0
)
{
	.local .align 16 .b8 	__local_depot0[32];
	.reg .b64 	%SP;
	.reg .b64 	%SPL;
	.reg .b32 	%r<65>;
	.reg .b64 	%rd<121>;

	mov.u64 	%SPL, __local_depot0;
	cvta.local.u64 	%SP, %SPL;
	ld.param.u64 	%rd97, [_Z6kernelILj4EEvPm_param_0];
	cvta.to.global.u64 	%rd98, %rd97;
	add.u64 	%rd99, %SP, 0;
	add.u64 	%rd100, %SPL, 0;
	ld.global.u64 	%rd101, [%rd98];
	st.local.v2.u64 	[%rd100], {%rd101, %rd101};
	mov.b64 	%rd78, 0;
	st.local.u64 	[%rd100+24], %rd78;
	mov.u64 	%rd102, $str;
	cvta.global.u64 	%rd103, %rd102;
	{ // callseq 0, 0
	.param .b64 param0;
	st.param.b64 	[param0], %rd103;
	.param .b64 param1;
	st.param.b64 	[param1], %rd99;
	.param .b32 retval0;
	call.uni (retval0), 
	vprintf, 
	(
	param0, 
	param1
	);
	ld.param.b32 	%r1, [retval0];
	} // callseq 0
	ld.global.u64 	%rd3, [%rd98];
	// begin inline asm
	mad.lo.cc.u64 %rd1, %rd3, %rd3, %rd5;
	madc.hi.u64 %rd2, %rd3, %rd3, 0;
	add.cc.u64 %rd1, %rd1, %rd78;
	addc.u64 %rd2, %rd2, 0;
	
	// end inline asm
	st.local.v2.u64 	[%rd100], {%rd1, %rd2};
	mov.u64 	%rd104, $str$1;
	cvta.global.u64 	%rd105, %rd104;
	{ // callseq 1, 0
	.param .b64 param0;
	st.param.b64 	[param0], %rd105;
	.param .b64 param1;
	st.param.b64 	[param1], %rd99;
	.param .b32 retval0;
	call.uni (retval0), 
	vprintf, 
	(
	param0, 
	param1
	);
	ld.param.b32 	%r3, [retval0];
	} // callseq 1
	ld.global.u64 	%rd106, [%rd98+8];
	st.local.v2.u64 	[%rd100], {%rd106, %rd106};
	st.local.u64 	[%rd100+24], %rd2;
	{ // callseq 2, 0
	.param .b64 param0;
	st.param.b64 	[param0], %rd103;
	.param .b64 param1;
	st.param.b64 	[param1], %rd99;
	.param .b32 retval0;
	call.uni (retval0), 
	vprintf, 
	(
	param0, 
	param1
	);
	ld.param.b32 	%r5, [retval0];
	} // callseq 2
	ld.global.u64 	%rd9, [%rd98+8];
	// begin inline asm
	mad.lo.cc.u64 %rd7, %rd9, %rd9, %rd11;
	madc.hi.u64 %rd8, %rd9, %rd9, 0;
	add.cc.u64 %rd7, %rd7, %rd2;
	addc.u64 %rd8, %rd8, 0;
	
	// end inline asm
	st.local.v2.u64 	[%rd100], {%rd7, %rd8};
	{ // callseq 3, 0
	.param .b64 param0;
	st.param.b64 	[param0], %rd105;
	.param .b64 param1;
	st.param.b64 	[param1], %rd99;
	.param .b32 retval0;
	call.uni (retval0), 
	vprintf, 
	(
	param0, 
	param1
	);
	ld.param.b32 	%r7, [retval0];
	} // callseq 3
	ld.global.u64 	%rd107, [%rd98+16];
	st.local.v2.u64 	[%rd100], {%rd107, %rd107};
	st.local.u64 	[%rd100+24], %rd8;
	{ // callseq 4, 0
	.param .b64 param0;
	st.param.b64 	[param0], %rd103;
	.param .b64 param1;
	st.param.b64 	[param1], %rd99;
	.param .b32 retval0;
	call.uni (retval0), 
	vprintf, 
	(
	param0, 
	param1
	);
	ld.param.b32 	%r9, [retval0];
	} // callseq 4
	ld.global.u64 	%rd15, [%rd98+16];
	// begin inline asm
	mad.lo.cc.u64 %rd13, %rd15, %rd15, %rd17;
	madc.hi.u64 %rd14, %rd15, %rd15, 0;
	add.cc.u64 %rd13, %rd13, %rd8;
	addc.u64 %rd14, %rd14, 0;
	
	// end inline asm
	st.local.v2.u64 	[%rd100], {%rd13, %rd14};
	{ // callseq 5, 0
	.param .b64 param0;
	st.param.b64 	[param0], %rd105;
	.param .b64 param1;
	st.param.b64 	[param1], %rd99;
	.param .b32 retval0;
	call.uni (retval0), 
	vprintf, 
	(
	param0, 
	param1
	);
	ld.param.b32 	%r11, [retval0];
	} // callseq 5
	ld.global.u64 	%rd108, [%rd98+24];
	st.local.v2.u64 	[%rd100], {%rd108, %rd108};
	st.local.u64 	[%rd100+24], %rd14;
	{ // callseq 6, 0
	.param .b64 param0;
	st.param.b64 	[param0], %rd103;
	.param .b64 param1;
	st.param.b64 	[param1], %rd99;
	.param .b32 retval0;
	call.uni (retval0), 
	vprintf, 
	(
	param0, 
	param1
	);
	ld.param.b32 	%r13, [retval0];
	} // callseq 6
	ld.global.u64 	%rd21, [%rd98+24];
	// begin inline asm
	mad.lo.cc.u64 %rd19, %rd21, %rd21, %rd23;
	madc.hi.u64 %rd20, %rd21, %rd21, 0;
	add.cc.u64 %rd19, %rd19, %rd14;
	addc.u64 %rd20, %rd20, 0;
	
	// end inline asm
	st.local.v2.u64 	[%rd100], {%rd19, %rd20};
	{ // callseq 7, 0
	.param .b64 param0;
	st.param.b64 	[param0], %rd105;
	.param .b64 param1;
	st.param.b64 	[param1], %rd99;
	.param .b32 retval0;
	call.uni (retval0), 
	vprintf, 
	(
	param0, 
	param1
	);
	ld.param.b32 	%r15, [retval0];
	} // callseq 7
	ld.global.u64 	%rd109, [%rd98];
	st.local.v2.u64 	[%rd100], {%rd109, %rd109};
	st.local.v2.u64 	[%rd100+16], {%rd1, %rd78};
	{ // callseq 8, 0
	.param .b64 param0;
	st.param.b64 	[param0], %rd103;
	.param .b64 param1;
	st.param.b64 	[param1], %rd99;
	.param .b32 retval0;
	call.uni (retval0), 
	vprintf, 
	(
	param0, 
	param1
	);
	ld.param.b32 	%r17, [retval0];
	} // callseq 8
	ld.global.u64 	%rd27, [%rd98];
	// begin inline asm
	mad.lo.cc.u64 %rd25, %rd27, %rd27, %rd1;
	madc.hi.u64 %rd26, %rd27, %rd27, 0;
	add.cc.u64 %rd25, %rd25, %rd78;
	addc.u64 %rd26, %rd26, 0;
	
	// end inline asm
	st.local.v2.u64 	[%rd100], {%rd25, %rd26};
	{ // callseq 9, 0
	.param .b64 param0;
	st.param.b64 	[param0], %rd105;
	.param .b64 param1;
	st.param.b64 	[param1], %rd99;
	.param .b32 retval0;
	call.uni (retval0), 
	vprintf, 
	(
	param0, 
	param1
	);
	ld.param.b32 	%r19, [retval0];
	} // callseq 9
	ld.global.u64 	%rd110, [%rd98+8];
	st.local.v2.u64 	[%rd100], {%rd110, %rd110};
	st.local.v2.u64 	[%rd100+16], {%rd7, %rd26};
	{ // callseq 10, 0
	.param .b64 param0;
	st.param.b64 	[param0], %rd103;
	.param .b64 param1;
	st.param.b64 	[param1], %rd99;
	.param .b32 retval0;
	call.uni (retval0), 
	vprintf, 
	(
	param0, 
	param1
	);
	ld.param.b32 	%r21, [retval0];
	} // callseq 10
	ld.global.u64 	%rd33, [%rd98+8];
	// begin inline asm
	mad.lo.cc.u64 %rd31, %rd33, %rd33, %rd7;
	madc.hi.u64 %rd32, %rd33, %rd33, 0;
	add.cc.u64 %rd31, %rd31, %rd26;
	addc.u64 %rd32, %rd32, 0;
	
	// end inline asm
	st.local.v2.u64 	[%rd100], {%rd31, %rd32};
	{ // callseq 11, 0
	.param .b64 param0;
	st.param.b64 	[param0], %rd105;
	.param .b64 param1;
	st.param.b64 	[param1], %rd99;
	.param .b32 retval0;
	call.uni (retval0), 
	vprintf, 
	(
	param0, 
	param1
	);
	ld.param.b32 	%r23, [retval0];
	} // callseq 11
	ld.global.u64 	%rd111, [%rd98+16];
	st.local.v2.u64 	[%rd100], {%rd111, %rd111};
	st.local.v2.u64 	[%rd100+16], {%rd13, %rd32};
	{ // callseq 12, 0
	.param .b64 param0;
	st.param.b64 	[param0], %rd103;
	.param .b64 param1;
	st.param.b64 	[param1], %rd99;
	.param .b32 retval0;
	call.uni (retval0), 
	vprintf, 
	(
	param0, 
	param1
	);
	ld.param.b32 	%r25, [retval0];
	} // callseq 12
	ld.global.u64 	%rd39, [%rd98+16];
	// begin inline asm
	mad.lo.cc.u64 %rd37, %rd39, %rd39, %rd13;
	madc.hi.u64 %rd38, %rd39, %rd39, 0;
	add.cc.u64 %rd37, %rd37, %rd32;
	addc.u64 %rd38, %rd38, 0;
	
	// end inline asm
	st.local.v2.u64 	[%rd100], {%rd37, %rd38};
	{ // callseq 13, 0
	.param .b64 param0;
	st.param.b64 	[param0], %rd105;
	.param .b64 param1;
	st.param.b64 	[param1], %rd99;
	.param .b32 retval0;
	call.uni (retval0), 
	vprintf, 
	(
	param0, 
	param1
	);
	ld.param.b32 	%r27, [retval0];
	} // callseq 13
	ld.global.u64 	%rd112, [%rd98+24];
	st.local.v2.u64 	[%rd100], {%rd112, %rd112};
	st.local.v2.u64 	[%rd100+16], {%rd19, %rd38};
	{ // callseq 14, 0
	.param .b64 param0;
	st.param.b64 	[param0], %rd103;
	.param .b64 param1;
	st.param.b64 	[param1], %rd99;
	.param .b32 retval0;
	call.uni (retval0), 
	vprintf, 
	(
	param0, 
	param1
	);
	ld.param.b32 	%r29, [retval0];
	} // callseq 14
	ld.global.u64 	%rd45, [%rd98+24];
	// begin inline asm
	mad.lo.cc.u64 %rd43, %rd45, %rd45, %rd19;
	madc.hi.u64 %rd44, %rd45, %rd45, 0;
	add.cc.u64 %rd43, %rd43, %rd38;
	addc.u64 %rd44, %rd44, 0;
	
	// end inline asm
	st.local.v2.u64 	[%rd100], {%rd43, %rd44};
	{ // callseq 15, 0
	.param .b64 param0;
	st.param.b64 	[param0], %rd105;
	.param .b64 param1;
	st.param.b64 	[param1], %rd99;
	.param .b32 retval0;
	call.uni (retval0), 
	vprintf, 
	(
	param0, 
	param1
	);
	ld.param.b32 	%r31, [retval0];
	} // callseq 15
	ld.global.u64 	%rd113, [%rd98];
	st.local.v2.u64 	[%rd100], {%rd113, %rd113};
	st.local.v2.u64 	[%rd100+16], {%rd25, %rd78};
	{ // callseq 16, 0
	.param .b64 param0;
	st.param.b64 	[param0], %rd103;
	.param .b64 param1;
	st.param.b64 	[param1], %rd99;
	.param .b32 retval0;
	call.uni (retval0), 
	vprintf, 
	(
	param0, 
	param1
	);
	ld.param.b32 	%r33, [retval0];
	} // callseq 16
	ld.global.u64 	%rd51, [%rd98];
	// begin inline asm
	mad.lo.cc.u64 %rd49, %rd51, %rd51, %rd25;
	madc.hi.u64 %rd50, %rd51, %rd51, 0;
	add.cc.u64 %rd49, %rd49, %rd78;
	addc.u64 %rd50, %rd50, 0;
	
	// end inline asm
	st.local.v2.u64 	[%rd100], {%rd49, %rd50};
	{ // callseq 17, 0
	.param .b64 param0;
	st.param.b64 	[param0], %rd105;
	.param .b64 param1;
	st.param.b64 	[param1], %rd99;
	.param .b32 retval0;
	call.uni (retval0), 
	vprintf, 
	(
	param0, 
	param1
	);
	ld.param.b32 	%r35, [retval0];
	} // callseq 17
	ld.global.u64 	%rd114, [%rd98+8];
	st.local.v2.u64 	[%rd100], {%rd114, %rd114};
	st.local.v2.u64 	[%rd100+16], {%rd31, %rd50};
	{ // callseq 18, 0
	.param .b64 param0;
	st.param.b64 	[param0], %rd103;
	.param .b64 param1;
	st.param.b64 	[param1], %rd99;
	.param .b32 retval0;
	call.uni (retval0), 
	vprintf, 
	(
	param0, 
	param1
	);
	ld.param.b32 	%r37, [retval0];
	} // callseq 18
	ld.global.u64 	%rd57, [%rd98+8];
	// begin inline asm
	mad.lo.cc.u64 %rd55, %rd57, %rd57, %rd31;
	madc.hi.u64 %rd56, %rd57, %rd57, 0;
	add.cc.u64 %rd55, %rd55, %rd50;
	addc.u64 %rd56, %rd56, 0;
	
	// end inline asm
	st.local.v2.u64 	[%rd100], {%rd55, %rd56};
	{ // callseq 19, 0
	.param .b64 param0;
	st.param.b64 	[param0], %rd105;
	.param .b64 param1;
	st.param.b64 	[param1], %rd99;
	.param .b32 retval0;
	call.uni (retval0), 
	vprintf, 
	(
	param0, 
	param1
	);
	ld.param.b32 	%r39, [retval0];
	} // callseq 19
	ld.global.u64 	%rd115, [%rd98+16];
	st.local.v2.u64 	[%rd100], {%rd115, %rd115};
	st.local.v2.u64 	[%rd100+16], {%rd37, %rd56};
	{ // callseq 20, 0
	.param .b64 param0;
	st.param.b64 	[param0], %rd103;
	.param .b64 param1;
	st.param.b64 	[param1], %rd99;
	.param .b32 retval0;
	call.uni (retval0), 
	vprintf, 
	(
	param0, 
	param1
	);
	ld.param.b32 	%r41, [retval0];
	} // callseq 20
	ld.global.u64 	%rd63, [%rd98+16];
	// begin inline asm
	mad.lo.cc.u64 %rd61, %rd63, %rd63, %rd37;
	madc.hi.u64 %rd62, %rd63, %rd63, 0;
	add.cc.u64 %rd61, %rd61, %rd56;
	addc.u64 %rd62, %rd62, 0;
	
	// end inline asm
	st.local.v2.u64 	[%rd100], {%rd61, %rd62};
	{ // callseq 21, 0
	.param .b64 param0;
	st.param.b64 	[param0], %rd105;
	.param .b64 param1;
	st.param.b64 	[param1], %rd99;
	.param .b32 retval0;
	call.uni (retval0), 
	vprintf, 
	(
	param0, 
	param1
	);
	ld.param.b32 	%r43, [retval0];
	} // callseq 21
	ld.global.u64 	%rd116, [%rd98+24];
	st.local.v2.u64 	[%rd100], {%rd116, %rd116};
	st.local.v2.u64 	[%rd100+16], {%rd43, %rd62};
	{ // callseq 22, 0
	.param .b64 param0;
	st.param.b64 	[param0], %rd103;
	.param .b64 param1;
	st.param.b64 	[param1], %rd99;
	.param .b32 retval0;
	call.uni (retval0), 
	vprintf, 
	(
	param0, 
	param1
	);
	ld.param.b32 	%r45, [retval0];
	} // callseq 22
	ld.global.u64 	%rd69, [%rd98+24];
	// begin inline asm
	mad.lo.cc.u64 %rd67, %rd69, %rd69, %rd43;
	madc.hi.u64 %rd68, %rd69, %rd69, 0;
	add.cc.u64 %rd67, %rd67, %rd62;
	addc.u64 %rd68, %rd68, 0;
	
	// end inline asm
	st.local.v2.u64 	[%rd100], {%rd67, %rd68};
	{ // callseq 23, 0
	.param .b64 param0;
	st.param.b64 	[param0], %rd105;
	.param .b64 param1;
	st.param.b64 	[param1], %rd99;
	.param .b32 retval0;
	call.uni (retval0), 
	vprintf, 
	(
	param0, 
	param1
	);
	ld.param.b32 	%r47, [retval0];
	} // callseq 23
	ld.global.u64 	%rd117, [%rd98];
	st.local.v2.u64 	[%rd100], {%rd117, %rd117};
	st.local.v2.u64 	[%rd100+16], {%rd49, %rd78};
	{ // callseq 24, 0
	.param .b64 param0;
	st.param.b64 	[param0], %rd103;
	.param .b64 param1;
	st.param.b64 	[param1], %rd99;
	.param .b32 retval0;
	call.uni (retval0), 
	vprintf, 
	(
	param0, 
	param1
	);
	ld.param.b32 	%r49, [retval0];
	} // callseq 24
	ld.global.u64 	%rd75, [%rd98];
	// begin inline asm
	mad.lo.cc.u64 %rd73, %rd75, %rd75, %rd49;
	madc.hi.u64 %rd74, %rd75, %rd75, 0;
	add.cc.u64 %rd73, %rd73, %rd78;
	addc.u64 %rd74, %rd74, 0;
	
	// end inline asm
	st.local.v2.u64 	[%rd100], {%rd73, %rd74};
	{ // callseq 25, 0
	.param .b64 param0;
	st.param.b64 	[param0], %rd105;
	.param .b64 param1;
	st.param.b64 	[param1], %rd99;
	.param .b32 retval0;
	call.uni (retval0), 
	vprintf, 
	(
	param0, 
	param1
	);
	ld.param.b32 	%r51, [retval0];
	} // callseq 25
	ld.global.u64 	%rd118, [%rd98+8];
	st.local.v2.u64 	[%rd100], {%rd118, %rd118};
	st.local.v2.u64 	[%rd100+16], {%rd55, %rd74};
	{ // callseq 26, 0
	.param .b64 param0;
	st.param.b64 	[param0], %rd103;
	.param .b64 param1;
	st.param.b64 	[param1], %rd99;
	.param .b32 retval0;
	call.uni (retval0), 
	vprintf, 
	(
	param0, 
	param1
	);
	ld.param.b32 	%r53, [retval0];
	} // callseq 26
	ld.global.u64 	%rd81, [%rd98+8];
	// begin inline asm
	mad.lo.cc.u64 %rd79, %rd81, %rd81, %rd55;
	madc.hi.u64 %rd80, %rd81, %rd81, 0;
	add.cc.u64 %rd79, %rd79, %rd74;
	addc.u64 %rd80, %rd80, 0;
	
	// end inline asm
	st.local.v2.u64 	[%rd100], {%rd79, %rd80};
	{ // callseq 27, 0
	.param .b64 param0;
	st.param.b64 	[param0], %rd105;
	.param .b64 param1;
	st.param.b64 	[param1], %rd99;
	.param .b32 retval0;
	call.uni (retval0), 
	vprintf, 
	(
	param0, 
	param1
	);
	ld.param.b32 	%r55, [retval0];
	} // callseq 27
	ld.global.u64 	%rd119, [%rd98+16];
	st.local.v2.u64 	[%rd100], {%rd119, %rd119};
	st.local.v2.u64 	[%rd100+16], {%rd61, %rd80};
	{ // callseq 28, 0
	.param .b64 param0;
	st.param.b64 	[param0], %rd103;
	.param .b64 param1;
	st.param.b64 	[param1], %rd99;
	.param .b32 retval0;
	call.uni (retval0), 
	vprintf, 
	(
	param0, 
	param1
	);
	ld.param.b32 	%r57, [retval0];
	} // callseq 28
	ld.global.u64 	%rd87, [%rd98+16];
	// begin inline asm
	mad.lo.cc.u64 %rd85, %rd87, %rd87, %rd61;
	madc.hi.u64 %rd86, %rd87, %rd87, 0;
	add.cc.u64 %rd85, %rd85, %rd80;
	addc.u64 %rd86, %rd86, 0;
	
	// end inline asm
	st.local.v2.u64 	[%rd100], {%rd85, %rd86};
	{ // callseq 29, 0
	.param .b64 param0;
	st.param.b64 	[param0], %rd105;
	.param .b64 param1;
	st.param.b64 	[param1], %rd99;
	.param .b32 retval0;
	call.uni (retval0), 
	vprintf, 
	(
	param0, 
	param1
	);
	ld.param.b32 	%r59, [retval0];
	} // callseq 29
	ld.global.u64 	%rd120, [%rd98+24];
	st.local.v2.u64 	[%rd100], {%rd120, %rd120};
	st.local.v2.u64 	[%rd100+16], {%rd67, %rd86};
	{ // callseq 30, 0
	.param .b64 param0;
	st.param.b64 	[param0], %rd103;
	.param .b64 param1;
	st.param.b64 	[param1], %rd99;
	.param .b32 retval0;
	call.uni (retval0), 
	vprintf, 
	(
	param0, 
	param1
	);
	ld.param.b32 	%r61, [retval0];
	} // callseq 30
	ld.global.u64 	%rd93, [%rd98+24];
	// begin inline asm
	mad.lo.cc.u64 %rd91, %rd93, %rd93, %rd67;
	madc.hi.u64 %rd92, %rd93, %rd93, 0;
	add.cc.u64 %rd91, %rd91, %rd86;
	addc.u64 %rd92, %rd92, 0;
	
	// end inline asm
	st.local.v2.u64 	[%rd100], {%rd91, %rd92};
	{ // callseq 31, 0
	.param .b64 param0;
	st.param.b64 	[param0], %rd105;
	.param .b64 param1;
	st.param.b64 	[param1], %rd99;
	.param .b32 retval0;
	call.uni (retval0), 
	vprintf, 
	(
	param0, 
	param1
	);
	ld.param.b32 	%r63, [retval0];
	} // callseq 31
	ret;

}


// ===== COMPILED SASS (sm_100) =====

	.target	sm_100

	.elftype	@"ET_EXEC"


//--------------------- .note.nv.tkinfo           --------------------------
	.section	.note.nv.tkinfo,"",@"SHT_NOTE"
	.sectionflags	@"SHF_NOTE_NV_TKINFO"
	.tkinfo
        /*0018*/ 	.word	0x00000002
        /*0030*/ 	.string	""
        /*0030*/ 	.string	"ptxas"
        /*0030*/ 	.string	"Cuda compilation tools, release 13.0, V13.0.88"
        /*0030*/ 	.string	"Build cuda_13.0.r13.0/compiler.36424714_0"
        /*0030*/ 	.string	"-arch sm_100 -m 64 "



//--------------------- .note.nv.cuinfo           --------------------------
	.section	.note.nv.cuinfo,"",@"SHT_NOTE"
	.sectionflags	@"SHF_NOTE_NV_CUINFO"
        /*0018*/ 	.short	0x0002
        /*001a*/ 	.short	0x0064
        /*001c*/ 	.short	0x0082
	.zero		2


//--------------------- .nv.info                  --------------------------
	.section	.nv.info,"",@"SHT_CUDA_INFO"
	.align	4


	//----- nvinfo : EIATTR_REGCOUNT
	.align		4
        /*0000*/ 	.byte	0x04, 0x2f
        /*0002*/ 	.short	(.L_3 - .L_2)
	.align		4
.L_2:
        /*0004*/ 	.word	index@(_Z6kernelILj4EEvPm)
        /*0008*/ 	.word	0x00000026


	//----- nvinfo : EIATTR_FRAME_SIZE
	.align		4
.L_3:
        /*000c*/ 	.byte	0x04, 0x11
        /*000e*/ 	.short	(.L_5 - .L_4)
	.align		4
.L_4:
        /*0010*/ 	.word	index@(_Z6kernelILj4EEvPm)
        /*0014*/ 	.word	0x00000020


	//----- nvinfo : EIATTR_MIN_STACK_SIZE
	.align		4
.L_5:
        /*0018*/ 	.byte	0x04, 0x12
        /*001a*/ 	.short	(.L_7 - .L_6)
	.align		4
.L_6:
        /*001c*/ 	.word	index@(_Z6kernelILj4EEvPm)
        /*0020*/ 	.word	0x00000020
.L_7:


//--------------------- .nv.compat                --------------------------
	.section	.nv.compat,"",@"SHT_CUDA_COMPAT_INFO"
	.align	4
        /*0000*/ 	.byte	0x02, 0x09, 0x00, 0x00, 0x02, 0x02, 0x01, 0x00, 0x02, 0x05, 0x05, 0x00, 0x03, 0x07, 0x01, 0x01
        /*0010*/ 	.byte	0x02, 0x03, 0x00, 0x00, 0x02, 0x06, 0x01, 0x00, 0x04, 0x0b, 0x08, 0x00, 0x09, 0x00, 0x00, 0x00
        /*0020*/ 	.byte	0x00, 0x00, 0x00, 0x00


//--------------------- .nv.info._Z6kernelILj4EEvPm --------------------------
	.section	.nv.info._Z6kernelILj4EEvPm,"",@"SHT_CUDA_INFO"
	.sectionflags	@""
	.align	4


	//----- nvinfo : EIATTR_CUDA_API_VERSION
	.align		4
        /*0000*/ 	.byte	0x04, 0x37
        /*0002*/ 	.short	(.L_9 - .L_8)
.L_8:
        /*0004*/ 	.word	0x00000082


	//----- nvinfo : EIATTR_KPARAM_INFO
	.align		4
.L_9:
        /*0008*/ 	.byte	0x04, 0x17
        /*000a*/ 	.short	(.L_11 - .L_10)
.L_10:
        /*000c*/ 	.word	0x00000000
        /*0010*/ 	.short	0x0000
        /*0012*/ 	.short	0x0000
        /*0014*/ 	.byte	0x00, 0xf5, 0x21, 0x00


	//----- nvinfo : EIATTR_SPARSE_MMA_MASK
	.align		4
.L_11:
        /*0018*/ 	.byte	0x03, 0x50
        /*001a*/ 	.short	0x0000


	//----- nvinfo : EIATTR_MAXREG_COUNT
	.align		4
        /*001c*/ 	.byte	0x03, 0x1b
        /*001e*/ 	.short	0x00ff


	//----- nvinfo : EIATTR_EXTERNS
	.align		4
        /*0020*/ 	.byte	0x04, 0x0f
        /*0022*/ 	.short	(.L_13 - .L_12)


	//   ....[0]....
	.align		4
.L_12:
        /*0024*/ 	.word	index@(vprintf)


	//----- nvinfo : EIATTR_MERCURY_ISA_VERSION
	.align		4
.L_13:
        /*0028*/ 	.byte	0x03, 0x5f
        /*002a*/ 	.short	0x0101


	//----- nvinfo : EIATTR_VRC_CTA_INIT_COUNT
	.align		4
        /*002c*/ 	.byte	0x02, 0x4a
	.zero		1
	.zero		1


	//----- nvinfo : EIATTR_SYSCALL_OFFSETS
	.align		4
        /*0030*/ 	.byte	0x04, 0x46
        /*0032*/ 	.short	(.L_15 - .L_14)


	//   ....[0]....
.L_14:
        /*0034*/ 	.word	0x00000150


	//   ....[1]....
        /*0038*/ 	.word	0x00000340


	//   ....[2]....
        /*003c*/ 	.word	0x00000420


	//   ....[3]....
        /*0040*/ 	.word	0x00000610


	//   ....[4]....
        /*0044*/ 	.word	0x000006f0


	//   ....[5]....
        /*0048*/ 	.word	0x000008e0


	//   ....[6]....
        /*004c*/ 	.word	0x000009d0


	//   ....[7]....
        /*0050*/ 	.word	0x00000ba0


	//   ....[8]....
        /*0054*/ 	.word	0x00000cb0


	//   ....[9]....
        /*0058*/ 	.word	0x00000eb0


	//   ....[10]....
        /*005c*/ 	.word	0x00000fd0


	//   ....[11]....
        /*0060*/ 	.word	0x000011c0


	//   ....[12]....
        /*0064*/ 	.word	0x000012e0


	//   ....[13]....
        /*0068*/ 	.word	0x000014d0


	//   ....[14]....
        /*006c*/ 	.word	0x000015f0


	//   ....[15]....
        /*0070*/ 	.word	0x000017c0


	//   ....[16]....
        /*0074*/ 	.word	0x000018d0


	//   ....[17]....
        /*0078*/ 	.word	0x00001ad0


	//   ....[18]....
        /*007c*/ 	.word	0x00001bf0


	//   ....[19]....
        /*0080*/ 	.word	0x00001de0


	//   ....[20]....
        /*0084*/ 	.word	0x00001f00


	//   ....[21]....
        /*0088*/ 	.word	0x000020f0


	//   ....[22]....
        /*008c*/ 	.word	0x00002210


	//   ....[23]....
        /*0090*/ 	.word	0x000023e0


	//   ....[24]....
        /*0094*/ 	.word	0x000024f0


	//   ....[25]....
        /*0098*/ 	.word	0x000026d0


	//   ....[26]....
        /*009c*/ 	.word	0x000027f0


	//   ....[27]....
        /*00a0*/ 	.word	0x000029d0


	//   ....[28]....
        /*00a4*/ 	.word	0x00002af0


	//   ....[29]....
        /*00a8*/ 	.word	0x00002cd0


	//   ....[30]....
        /*00ac*/ 	.word	0x00002df0


	//   ....[31]....
        /*00b0*/ 	.word	0x00002fb0


	//----- nvinfo : EIATTR_EXIT_INSTR_OFFSETS
	.align		4
.L_15:
        /*00b4*/ 	.byte	0x04, 0x1c
        /*00b6*/ 	.short	(.L_17 - .L_16)


	//   ....[0]....
.L_16:
        /*00b8*/ 	.word	0x00002fc0


	//----- nvinfo : EIATTR_CBANK_PARAM_SIZE
	.align		4
.L_17:
        /*00bc*/ 	.byte	0x03, 0x19
        /*00be*/ 	.short	0x0008


	//----- nvinfo : EIATTR_PARAM_CBANK
	.align		4
        /*00c0*/ 	.byte	0x04, 0x0a
        /*00c2*/ 	.short	(.L_19 - .L_18)
	.align		4
.L_18:
        /*00c4*/ 	.word	index@(.nv.constant0._Z6kernelILj4EEvPm)
        /*00c8*/ 	.short	0x0380
        /*00ca*/ 	.short	0x0008


	//----- nvinfo : EIATTR_SW_WAR
	.align		4
.L_19:
        /*00cc*/ 	.byte	0x04, 0x36
        /*00ce*/ 	.short	(.L_21 - .L_20)
.L_20:
        /*00d0*/ 	.word	0x00000008
.L_21:


//--------------------- .nv.callgraph             --------------------------
	.section	.nv.callgraph,"",@"SHT_CUDA_CALLGRAPH"
	.align	4
	.sectionentsize	8
	.align		4
        /*0000*/ 	.word	0x00000000
	.align		4
        /*0004*/ 	.word	0xffffffff
	.align		4
        /*0008*/ 	.word	index@(_Z6kernelILj4EEvPm)
	.align		4
        /*000c*/ 	.word	index@(vprintf)
	.align		4
        /*0010*/ 	.word	0x00000000
	.align		4
        /*0014*/ 	.word	0xfffffffe
	.align		4
        /*0018*/ 	.word	0x00000000
	.align		4
        /*001c*/ 	.word	0xfffffffd
	.align		4
        /*0020*/ 	.word	0x00000000
	.align		4
        /*0024*/ 	.word	0xfffffffc


//--------------------- .nv.constant4             --------------------------
	.section	.nv.constant4,"a",@progbits
	.align	8
	.align		8
.nv.constant4:
        /*0000*/ 	.dword	vprintf
	.align		8
        /*0008*/ 	.dword	$str
	.align		8
        /*0010*/ 	.dword	$str$1


//--------------------- .text._Z6kernelILj4EEvPm  --------------------------
	.section	.text._Z6kernelILj4EEvPm,"ax",@progbits
	.align	128
        .global         _Z6kernelILj4EEvPm
        .type           _Z6kernelILj4EEvPm,@function
        .size           _Z6kernelILj4EEvPm,(.L_x_33 - _Z6kernelILj4EEvPm)
        .other          _Z6kernelILj4EEvPm,@"STO_CUDA_ENTRY STV_DEFAULT"
_Z6kernelILj4EEvPm:
.text._Z6kernelILj4EEvPm:
[----:B------:R-:W0:Y:S08]  /*0000*/  LDC R1, c[0x0][0x37c] ;  /* 0x0000df00ff017b82 */ /* 0x000e300000000800 */
[----:B------:R-:W1:Y:S01]  /*0010*/  LDC.64 R8, c[0x0][0x380] ;  /* 0x0000e000ff087b82 */ /* 0x000e620000000a00 */
[----:B------:R-:W1:Y:S01]  /*0020*/  LDCU.64 UR36, c[0x0][0x358] ;  /* 0x00006b00ff2477ac */ /* 0x000e620008000a00 */
[----:B0-----:R-:W-:Y:S01]  /*0030*/  VIADD R1, R1, 0xffffffe0 ;  /* 0xffffffe001017836 */ /* 0x001fe20000000000 */
[----:B------:R-:W0:Y:S01]  /*0040*/  LDCU UR4, c[0x0][0x2f8] ;  /* 0x00005f00ff0477ac */ /* 0x000e220008000800 */
[----:B------:R-:W-:Y:S01]  /*0050*/  MOV R16, 0x0 ;  /* 0x0000000000107802 */ /* 0x000fe20000000f00 */
[----:B------:R-:W2:Y:S01]  /*0060*/  LDCU UR5, c[0x0][0x2fc] ;  /* 0x00005f80ff0577ac */ /* 0x000ea20008000800 */
[----:B------:R-:W3:Y:S01]  /*0070*/  LDCU.64 UR6, c[0x4][0x8] ;  /* 0x01000100ff0677ac */ /* 0x000ee20008000a00 */
[----:B-1----:R-:W4:Y:S01]  /*0080*/  LDG.E.64 R8, desc[UR36][R8.64] ;  /* 0x0000002408087981 */ /* 0x002f22000c1e1b00 */
[----:B------:R1:W1:Y:S01]  /*0090*/  LDC.64 R12, c[0x4][R16] ;  /* 0x01000000100c7b82 */ /* 0x0002620000000a00 */
[----:B0-----:R-:W-:-:S02]  /*00a0*/  IADD3 R2, P0, PT, R1, UR4, RZ ;  /* 0x0000000401027c10 */ /* 0x001fc4000ff1e0ff */
[----:B------:R0:W-:Y:S03]  /*00b0*/  STL.64 [R1+0x18], RZ ;  /* 0x000018ff01007387 */ /* 0x0001e60000100a00 */
[----:B--2---:R-:W-:Y:S01]  /*00c0*/  IMAD.X R18, RZ, RZ, UR5, P0 ;  /* 0x00000005ff127e24 */ /* 0x004fe200080e06ff */
[----:B---3--:R-:W-:Y:S01]  /*00d0*/  MOV R5, UR7 ;  /* 0x0000000700057c02 */ /* 0x008fe20008000f00 */
[----:B------:R-:W-:Y:S02]  /*00e0*/  IMAD.U32 R4, RZ, RZ, UR6 ;  /* 0x00000006ff047e24 */ /* 0x000fe4000f8e00ff */
[----:B------:R-:W-:Y:S02]  /*00f0*/  IMAD.MOV.U32 R6, RZ, RZ, R2 ;  /* 0x000000ffff067224 */ /* 0x000fe400078e0002 */
[----:B------:R-:W-:Y:S02]  /*0100*/  IMAD.MOV.U32 R7, RZ, RZ, R18 ;  /* 0x000000ffff077224 */ /* 0x000fe400078e0012 */
[----:B----4-:R-:W-:Y:S01]  /*0110*/  IMAD.MOV.U32 R10, RZ, RZ, R8 ;  /* 0x000000ffff0a7224 */ /* 0x010fe200078e0008 */
[----:B------:R-:W-:-:S05]  /*0120*/  MOV R11, R9 ;  /* 0x00000009000b7202 */ /* 0x000fca0000000f00 */
[----:B-1----:R0:W-:Y:S02]  /*0130*/  STL.128 [R1], R8 ;  /* 0x0000000801007387 */ /* 0x0021e40000100c00 */
[----:B------:R-:W-:-:S07]  /*0140*/  LEPC R20, `(.L_x_0) ;  /* 0x000000001014794e */ /* 0x000fce0000000000 */
[----:B0-----:R-:W-:Y:S05]  /*0150*/  CALL.ABS.NOINC R12 ;  /* 0x000000000c007343 */ /* 0x001fea0003c00000 */
.L_x_0:
[----:B------:R-:W0:Y:S02]  /*0160*/  LDC.64 R4, c[0x0][0x380] ;  /* 0x0000e000ff047b82 */ /* 0x000e240000000a00 */
[----:B0-----:R-:W2:Y:S06]  /*0170*/  LDG.E.64 R4, desc[UR36][R4.64] ;  /* 0x0000002404047981 */ /* 0x001eac000c1e1b00 */
[----:B------:R0:W1:Y:S01]  /*0180*/  LDC.64 R12, c[0x4][R16] ;  /* 0x01000000100c7b82 */ /* 0x0000620000000a00 */
[----:B--2---:R-:W-:-:S04]  /*0190*/  IMAD.WIDE.U32 R6, R5, R4, RZ ;  /* 0x0000000405067225 */ /* 0x004fc800078e00ff */
[----:B------:R-:W-:-:S04]  /*01a0*/  IMAD.WIDE.U32 R8, R4, R4, RZ ;  /* 0x0000000404087225 */ /* 0x000fc800078e00ff */
[----:B------:R-:W-:-:S04]  /*01b0*/  IMAD.WIDE.U32 R6, P0, R4, R5, R6 ;  /* 0x0000000504067225 */ /* 0x000fc80007800006 */
[----:B------:R-:W-:Y:S01]  /*01c0*/  IMAD.WIDE.U32 R28, R4, R4, UR4 ;  /* 0x00000004041c7e25 */ /* 0x000fe2000f8e0004 */
[----:B------:R-:W-:Y:S01]  /*01d0*/  IADD3.X R11, PT, PT, RZ, RZ, RZ, P0, !PT ;  /* 0x000000ffff0b7210 */ /* 0x000fe200007fe4ff */
[----:B------:R-:W2:Y:S01]  /*01e0*/  LDCU.64 UR4, c[0x4][0x10] ;  /* 0x01000200ff0477ac */ /* 0x000ea20008000a00 */
[----:B------:R-:W-:Y:S01]  /*01f0*/  IADD3 R3, P1, PT, R6, R9, RZ ;  /* 0x0000000906037210 */ /* 0x000fe20007f3e0ff */
[----:B------:R-:W-:Y:S01]  /*0200*/  IMAD.MOV.U32 R10, RZ, RZ, R7 ;  /* 0x000000ffff0a7224 */ /* 0x000fe200078e0007 */
[----:B------:R-:W-:Y:S01]  /*0210*/  IADD3 RZ, P0, PT, R1, R8, RZ ;  /* 0x0000000801ff7210 */ /* 0x000fe20007f1e0ff */
[----:B------:R-:W-:Y:S01]  /*0220*/  IMAD.IADD R23, R29, 0x1, R6 ;  /* 0x000000011d177824 */ /* 0x000fe200078e0206 */
[-C--:B------:R-:W-:Y:S01]  /*0230*/  MOV R8, R28.reuse ;  /* 0x0000001c00087202 */ /* 0x080fe20000000f00 */
[----:B------:R-:W-:Y:S01]  /*0240*/  IMAD.WIDE.U32.X R4, R5, R5, R10, P1 ;  /* 0x0000000505047225 */ /* 0x000fe200008e040a */
[----:B------:R-:W-:Y:S02]  /*0250*/  IADD3 RZ, P1, PT, RZ, R28, RZ ;  /* 0x0000001cffff7210 */ /* 0x000fe40007f3e0ff */
[----:B------:R-:W-:Y:S01]  /*0260*/  IADD3.X RZ, P0, PT, R0, R3, RZ, P0, !PT ;  /* 0x0000000300ff7210 */ /* 0x000fe2000071e4ff */
[----:B------:R-:W-:Y:S01]  /*0270*/  IMAD.MOV.U32 R9, RZ, RZ, R23 ;  /* 0x000000ffff097224 */ /* 0x000fe200078e0017 */
[----:B------:R-:W-:Y:S01]  /*0280*/  IADD3.X RZ, P1, PT, RZ, R23, RZ, P1, !PT ;  /* 0x00000017ffff7210 */ /* 0x000fe20000f3e4ff */
[----:B------:R-:W-:Y:S01]  /*0290*/  IMAD.MOV.U32 R7, RZ, RZ, R18 ;  /* 0x000000ffff077224 */ /* 0x000fe200078e0012 */
[----:B------:R-:W-:-:S02]  /*02a0*/  IADD3.X R24, P0, PT, RZ, R4, RZ, P0, !PT ;  /* 0x00000004ff187210 */ /* 0x000fc4000071e4ff */
[----:B------:R-:W-:Y:S02]  /*02b0*/  MOV R6, R2 ;  /* 0x0000000200067202 */ /* 0x000fe40000000f00 */
[----:B------:R-:W-:Y:S01]  /*02c0*/  IADD3.X R24, P1, PT, RZ, R24, RZ, P1, !PT ;  /* 0x00000018ff187210 */ /* 0x000fe20000f3e4ff */
[----:B--2---:R-:W-:-:S03]  /*02d0*/  IMAD.U32 R4, RZ, RZ, UR4 ;  /* 0x00000004ff047e24 */ /* 0x004fc6000f8e00ff */
[----:B------:R-:W-:Y:S01]  /*02e0*/  IADD3.X R25, PT, PT, RZ, RZ, R5, P1, P0 ;  /* 0x000000ffff197210 */ /* 0x000fe20000fe0405 */
[----:B------:R-:W-:Y:S02]  /*02f0*/  IMAD.MOV.U32 R10, RZ, RZ, R24 ;  /* 0x000000ffff0a7224 */ /* 0x000fe400078e0018 */
[----:B------:R-:W-:Y:S01]  /*0300*/  IMAD.U32 R5, RZ, RZ, UR5 ;  /* 0x00000005ff057e24 */ /* 0x000fe2000f8e00ff */
[----:B------:R-:W-:-:S05]  /*0310*/  MOV R11, R25 ;  /* 0x00000019000b7202 */ /* 0x000fca0000000f00 */
[----:B-1----:R0:W-:Y:S02]  /*0320*/  STL.128 [R1], R8 ;  /* 0x0000000801007387 */ /* 0x0021e40000100c00 */
[----:B------:R-:W-:-:S07]  /*0330*/  LEPC R20, `(.L_x_1) ;  /* 0x000000001014794e */ /* 0x000fce0000000000 */
[----:B0-----:R-:W-:Y:S05]  /*0340*/  CALL.ABS.NOINC R12 ;  /* 0x000000000c007343 */ /* 0x001fea0003c00000 */
.L_x_1:
[----:B------:R-:W0:Y:S01]  /*0350*/  LDC.64 R8, c[0x0][0x380] ;  /* 0x0000e000ff087b82 */ /* 0x000e220000000a00 */
[----:B------:R-:W1:Y:S01]  /*0360*/  LDCU.64 UR4, c[0x4][0x8] ;  /* 0x01000100ff0477ac */ /* 0x000e620008000a00 */
[----:B0-----:R-:W2:Y:S06]  /*0370*/  LDG.E.64 R8, desc[UR36][R8.64+0x8] ;  /* 0x0000082408087981 */ /* 0x001eac000c1e1b00 */
[----:B------:R0:W3:Y:S01]  /*0380*/  LDC.64 R12, c[0x4][R16] ;  /* 0x01000000100c7b82 */ /* 0x0000e20000000a00 */
[----:B-1----:R-:W-:Y:S01]  /*0390*/  IMAD.U32 R4, RZ, RZ, UR4 ;  /* 0x00000004ff047e24 */ /* 0x002fe2000f8e00ff */
[----:B------:R-:W-:Y:S01]  /*03a0*/  MOV R6, R2 ;  /* 0x0000000200067202 */ /* 0x000fe20000000f00 */
[----:B------:R0:W-:Y:S01]  /*03b0*/  STL.64 [R1+0x18], R24 ;  /* 0x0000181801007387 */ /* 0x0001e20000100a00 */
[----:B------:R-:W-:-:S02]  /*03c0*/  IMAD.U32 R5, RZ, RZ, UR5 ;  /* 0x00000005ff057e24 */ /* 0x000fc4000f8e00ff */
[----:B------:R-:W-:Y:S02]  /*03d0*/  IMAD.MOV.U32 R7, RZ, RZ, R18 ;  /* 0x000000ffff077224 */ /* 0x000fe400078e0012 */
[----:B--2---:R-:W-:Y:S01]  /*03e0*/  IMAD.MOV.U32 R10, RZ, RZ, R8 ;  /* 0x000000ffff0a7224 */ /* 0x004fe200078e0008 */
[----:B------:R-:W-:-:S05]  /*03f0*/  MOV R11, R9 ;  /* 0x00000009000b7202 */ /* 0x000fca0000000f00 */
[----:B---3--:R0:W-:Y:S02]  /*0400*/  STL.128 [R1], R8 ;  /* 0x0000000801007387 */ /* 0x0081e40000100c00 */
[----:B------:R-:W-:-:S07]  /*0410*/  LEPC R20, `(.L_x_2) ;  /* 0x000000001014794e */ /* 0x000fce0000000000 */
[----:B0-----:R-:W-:Y:S05]  /*0420*/  CALL.ABS.NOINC R12 ;  /* 0x000000000c007343 */ /* 0x001fea0003c00000 */
.L_x_2:
[----:B------:R-:W0:Y:S01]  /*0430*/  LDC.64 R4, c[0x0][0x380] ;  /* 0x0000e000ff047b82 */ /* 0x000e220000000a00 */
[----:B------:R-:W1:Y:S01]  /*0440*/  LDCU.64 UR4, c[0x4][0x10] ;  /* 0x01000200ff0477ac */ /* 0x000e620008000a00 */
[----:B0-----:R-:W2:Y:S02]  /*0450*/  LDG.E.64 R4, desc[UR36][R4.64+0x8] ;  /* 0x0000082404047981 */ /* 0x001ea4000c1e1b00 */
[----:B--2---:R-:W-:-:S04]  /*0460*/  IMAD.WIDE.U32 R6, R5, R4, RZ ;  /* 0x0000000405067225 */ /* 0x004fc800078e00ff */
[----:B------:R-:W-:-:S04]  /*0470*/  IMAD.WIDE.U32 R8, R4, R4, RZ ;  /* 0x0000000404087225 */ /* 0x000fc800078e00ff */
[----:B------:R-:W-:Y:S01]  /*0480*/  IMAD.WIDE.U32 R6, P0, R4, R5, R6 ;  /* 0x0000000504067225 */ /* 0x000fe20007800006 */
[----:B------:R-:W-:-:S03]  /*0490*/  IADD3 RZ, P1, PT, R1, R8, RZ ;  /* 0x0000000801ff7210 */ /* 0x000fc60007f3e0ff */
[----:B------:R-:W-:Y:S01]  /*04a0*/  IMAD.WIDE.U32 R12, R4, R4, R12 ;  /* 0x00000004040c7225 */ /* 0x000fe200078e000c */
[----:B------:R-:W-:-:S03]  /*04b0*/  IADD3 R3, P2, PT, R6, R9, RZ ;  /* 0x0000000906037210 */ /* 0x000fc60007f5e0ff */
[----:B------:R-:W-:Y:S01]  /*04c0*/  IMAD.X R11, RZ, RZ, RZ, P0 ;  /* 0x000000ffff0b7224 */ /* 0x000fe200000e06ff */
[----:B------:R-:W-:Y:S01]  /*04d0*/  IADD3 R26, P0, PT, R24, R12, RZ ;  /* 0x0000000c181a7210 */ /* 0x000fe20007f1e0ff */
[----:B------:R-:W-:Y:S01]  /*04e0*/  IMAD.MOV.U32 R10, RZ, RZ, R7 ;  /* 0x000000ffff0a7224 */ /* 0x000fe200078e0007 */
[----:B------:R-:W-:Y:S01]  /*04f0*/  IADD3 R13, PT, PT, R13, R6, RZ ;  /* 0x000000060d0d7210 */ /* 0x000fe20007ffe0ff */
[----:B------:R-:W-:Y:S01]  /*0500*/  IMAD.MOV.U32 R6, RZ, RZ, R2 ;  /* 0x000000ffff067224 */ /* 0x000fe200078e0002 */
[----:B------:R-:W-:Y:S01]  /*0510*/  IADD3.X RZ, P1, PT, R0, R3, RZ, P1, !PT ;  /* 0x0000000300ff7210 */ /* 0x000fe20000f3e4ff */
[----:B------:R-:W-:Y:S01]  /*0520*/  IMAD.WIDE.U32.X R4, R5, R5, R10, P2 ;  /* 0x0000000505047225 */ /* 0x000fe200010e040a */
[----:B------:R-:W-:Y:S02]  /*0530*/  IADD3.X R27, P0, PT, R13, R25, RZ, P0, !PT ;  /* 0x000000190d1b7210 */ /* 0x000fe4000071e4ff */
[----:B------:R0:W2:Y:S01]  /*0540*/  LDC.64 R12, c[0x4][R16] ;  /* 0x01000000100c7b82 */ /* 0x0000a20000000a00 */
[----:B------:R-:W-:Y:S01]  /*0550*/  IMAD.MOV.U32 R8, RZ, RZ, R26 ;  /* 0x000000ffff087224 */ /* 0x000fe200078e001a */
[----:B------:R-:W-:-:S02]  /*0560*/  IADD3.X R24, P1, PT, RZ, R4, RZ, P1, !PT ;  /* 0x00000004ff187210 */ /* 0x000fc40000f3e4ff */
[----:B------:R-:W-:Y:S02]  /*0570*/  MOV R9, R27 ;  /* 0x0000001b00097202 */ /* 0x000fe40000000f00 */
[----:B------:R-:W-:Y:S02]  /*0580*/  IADD3.X R24, P0, PT, RZ, R24, RZ, P0, !PT ;  /* 0x00000018ff187210 */ /* 0x000fe4000071e4ff */
[----:B-1----:R-:W-:Y:S02]  /*0590*/  MOV R4, UR4 ;  /* 0x0000000400047c02 */ /* 0x002fe40008000f00 */
[----:B------:R-:W-:Y:S01]  /*05a0*/  IADD3.X R25, PT, PT, RZ, RZ, R5, P0, P1 ;  /* 0x000000ffff197210 */ /* 0x000fe200007e2405 */
[----:B------:R-:W-:Y:S01]  /*05b0*/  IMAD.MOV.U32 R10, RZ, RZ, R24 ;  /* 0x000000ffff0a7224 */ /* 0x000fe200078e0018 */
[----:B------:R-:W-:Y:S01]  /*05c0*/  MOV R7, R18 ;  /* 0x0000001200077202 */ /* 0x000fe20000000f00 */
[----:B------:R-:W-:Y:S02]  /*05d0*/  IMAD.U32 R5, RZ, RZ, UR5 ;  /* 0x00000005ff057e24 */ /* 0x000fe4000f8e00ff */
[----:B------:R-:W-:-:S05]  /*05e0*/  IMAD.MOV.U32 R11, RZ, RZ, R25 ;  /* 0x000000ffff0b7224 */ /* 0x000fca00078e0019 */
[----:B------:R0:W-:Y:S02]  /*05f0*/  STL.128 [R1], R8 ;  /* 0x0000000801007387 */ /* 0x0001e40000100c00 */
[----:B------:R-:W-:-:S07]  /*0600*/  LEPC R20, `(.L_x_3) ;  /* 0x000000001014794e */ /* 0x000fce0000000000 */
[----:B0-2---:R-:W-:Y:S05]  /*0610*/  CALL.ABS.NOINC R12 ;  /* 0x000000000c007343 */ /* 0x005fea0003c00000 */
.L_x_3:
[----:B------:R-:W0:Y:S01]  /*0620*/  LDC.64 R8, c[0x0][0x380] ;  /* 0x0000e000ff087b82 */ /* 0x000e220000000a00 */
[----:B------:R-:W1:Y:S01]  /*0630*/  LDCU.64 UR4, c[0x4][0x8] ;  /* 0x01000100ff0477ac */ /* 0x000e620008000a00 */
[----:B0-----:R-:W2:Y:S06]  /*0640*/  LDG.E.64 R8, desc[UR36][R8.64+0x10] ;  /* 0x0000102408087981 */ /* 0x001eac000c1e1b00 */
[----:B------:R0:W3:Y:S01]  /*0650*/  LDC.64 R12, c[0x4][R16] ;  /* 0x01000000100c7b82 */ /* 0x0000e20000000a00 */
[----:B-1----:R-:W-:Y:S01]  /*0660*/  MOV R4, UR4 ;  /* 0x0000000400047c02 */ /* 0x002fe20008000f00 */
[----:B------:R-:W-:Y:S01]  /*0670*/  IMAD.U32 R5, RZ, RZ, UR5 ;  /* 0x00000005ff057e24 */ /* 0x000fe2000f8e00ff */
[----:B------:R0:W-:Y:S01]  /*0680*/  STL.64 [R1+0x18], R24 ;  /* 0x0000181801007387 */ /* 0x0001e20000100a00 */
[----:B------:R-:W-:Y:S01]  /*0690*/  IMAD.MOV.U32 R6, RZ, RZ, R2 ;  /* 0x000000ffff067224 */ /* 0x000fe200078e0002 */
[----:B------:R-:W-:Y:S01]  /*06a0*/  MOV R7, R18 ;  /* 0x0000001200077202 */ /* 0x000fe20000000f00 */
[----:B--2---:R-:W-:-:S02]  /*06b0*/  IMAD.MOV.U32 R10, RZ, RZ, R8 ;  /* 0x000000ffff0a7224 */ /* 0x004fc400078e0008 */
[----:B------:R-:W-:-:S05]  /*06c0*/  IMAD.MOV.U32 R11, RZ, RZ, R9 ;  /* 0x000000ffff0b7224 */ /* 0x000fca00078e0009 */
[----:B---3--:R0:W-:Y:S02]  /*06d0*/  STL.128 [R1], R8 ;  /* 0x0000000801007387 */ /* 0x0081e40000100c00 */
[----:B------:R-:W-:-:S07]  /*06e0*/  LEPC R20, `(.L_x_4) ;  /* 0x000000001014794e */ /* 0x000fce0000000000 */
[----:B0-----:R-:W-:Y:S05]  /*06f0*/  CALL.ABS.NOINC R12 ;  /* 0x000000000c007343 */ /* 0x001fea0003c00000 */
.L_x_4:
[----:B------:R-:W0:Y:S01]  /*0700*/  LDC.64 R4, c[0x0][0x380] ;  /* 0x0000e000ff047b82 */ /* 0x000e220000000a00 */
[----:B------:R-:W1:Y:S01]  /*0710*/  LDCU.64 UR4, c[0x4][0x10] ;  /* 0x01000200ff0477ac */ /* 0x000e620008000a00 */
[----:B0-----:R-:W2:Y:S06]  /*0720*/  LDG.E.64 R4, desc[UR36][R4.64+0x10] ;  /* 0x0000102404047981 */ /* 0x001eac000c1e1b00 */
[----:B------:R-:W0:Y:S01]  /*0730*/  LDC.64 R16, c[0x4][R16] ;  /* 0x0100000010107b82 */ /* 0x000e220000000a00 */
[----:B--2---:R-:W-:-:S04]  /*0740*/  IMAD.WIDE.U32 R6, R5, R4, RZ ;  /* 0x0000000405067225 */ /* 0x004fc800078e00ff */
[----:B------:R-:W-:-:S04]  /*0750*/  IMAD.WIDE.U32 R8, R4, R4, RZ ;  /* 0x0000000404087225 */ /* 0x000fc800078e00ff */
[----:B------:R-:W-:Y:S01]  /*0760*/  IMAD.WIDE.U32 R6, P0, R4, R5, R6 ;  /* 0x0000000504067225 */ /* 0x000fe20007800006 */
[----:B------:R-:W-:-:S03]  /*0770*/  IADD3 RZ, P1, PT, R1, R8, RZ ;  /* 0x0000000801ff7210 */ /* 0x000fc60007f3e0ff */
[----:B------:R-:W-:Y:S01]  /*0780*/  IMAD.WIDE.U32 R12, R4, R4, R12 ;  /* 0x00000004040c7225 */ /* 0x000fe200078e000c */
[----:B------:R-:W-:Y:S02]  /*0790*/  IADD3 R3, P2, PT, R6, R9, RZ ;  /* 0x0000000906037210 */ /* 0x000fe40007f5e0ff */
[----:B------:R-:W-:Y:S01]  /*07a0*/  MOV R10, R7 ;  /* 0x00000007000a7202 */ /* 0x000fe20000000f00 */
[----:B------:R-:W-:Y:S01]  /*07b0*/  IMAD.X R11, RZ, RZ, RZ, P0 ;  /* 0x000000ffff0b7224 */ /* 0x000fe200000e06ff */
[----:B------:R-:W-:Y:S01]  /*07c0*/  IADD3 R24, P0, PT, R24, R12, RZ ;  /* 0x0000000c18187210 */ /* 0x000fe20007f1e0ff */
[----:B------:R-:W-:Y:S01]  /*07d0*/  IMAD.IADD R13, R13, 0x1, R6 ;  /* 0x000000010d0d7824 */ /* 0x000fe200078e0206 */
[----:B------:R-:W-:Y:S01]  /*07e0*/  IADD3.X RZ, P1, PT, R0, R3, RZ, P1, !PT ;  /* 0x0000000300ff7210 */ /* 0x000fe20000f3e4ff */
[----:B------:R-:W-:-:S03]  /*07f0*/  IMAD.WIDE.U32.X R4, R5, R5, R10, P2 ;  /* 0x0000000505047225 */ /* 0x000fc600010e040a */
[----:B------:R-:W-:Y:S01]  /*0800*/  IADD3.X R25, P0, PT, R13, R25, RZ, P0, !PT ;  /* 0x000000190d197210 */ /* 0x000fe2000071e4ff */
[----:B------:R-:W-:Y:S01]  /*0810*/  IMAD.MOV.U32 R8, RZ, RZ, R24 ;  /* 0x000000ffff087224 */ /* 0x000fe200078e0018 */
[----:B------:R-:W-:Y:S01]  /*0820*/  IADD3.X R30, P1, PT, RZ, R4, RZ, P1, !PT ;  /* 0x00000004ff1e7210 */ /* 0x000fe20000f3e4ff */
[----:B-1----:R-:W-:Y:S02]  /*0830*/  IMAD.U32 R4, RZ, RZ, UR4 ;  /* 0x00000004ff047e24 */ /* 0x002fe4000f8e00ff */
[----:B------:R-:W-:Y:S01]  /*0840*/  IMAD.MOV.U32 R9, RZ, RZ, R25 ;  /* 0x000000ffff097224 */ /* 0x000fe200078e0019 */
[----:B------:R-:W-:Y:S01]  /*0850*/  IADD3.X R30, P0, PT, RZ, R30, RZ, P0, !PT ;  /* 0x0000001eff1e7210 */ /* 0x000fe2000071e4ff */
[----:B------:R-:W-:Y:S02]  /*0860*/  IMAD.MOV.U32 R6, RZ, RZ, R2 ;  /* 0x000000ffff067224 */ /* 0x000fe400078e0002 */
[----:B------:R-:W-:Y:S01]  /*0870*/  IMAD.MOV.U32 R7, RZ, RZ, R18 ;  /* 0x000000ffff077224 */ /* 0x000fe200078e0012 */
[----:B------:R-:W-:-:S02]  /*0880*/  IADD3.X R31, PT, PT, RZ, RZ, R5, P0, P1 ;  /* 0x000000ffff1f7210 */ /* 0x000fc400007e2405 */
[----:B------:R-:W-:Y:S02]  /*0890*/  MOV R10, R30 ;  /* 0x0000001e000a7202 */ /* 0x000fe40000000f00 */
[----:B------:R-:W-:Y:S01]  /*08a0*/  MOV R5, UR5 ;  /* 0x0000000500057c02 */ /* 0x000fe20008000f00 */
[----:B------:R-:W-:-:S05]  /*08b0*/  IMAD.MOV.U32 R11, RZ, RZ, R31 ;  /* 0x000000ffff0b7224 */ /* 0x000fca00078e001f */
[----:B0-----:R1:W-:Y:S02]  /*08c0*/  STL.128 [R1], R8 ;  /* 0x0000000801007387 */ /* 0x0013e40000100c00 */
[----:B------:R-:W-:-:S07]  /*08d0*/  LEPC R20, `(.L_x_5) ;  /* 0x000000001014794e */ /* 0x000fce0000000000 */
[----:B-1----:R-:W-:Y:S05]  /*08e0*/  CALL.ABS.NOINC R16 ;  /* 0x0000000010007343 */ /* 0x002fea0003c00000 */
.L_x_5:
[----:B------:R-:W0:Y:S01]  /*08f0*/  LDC.64 R8, c[0x0][0x380] ;  /* 0x0000e000ff087b82 */ /* 0x000e220000000a00 */
[----:B------:R-:W-:Y:S01]  /*0900*/  MOV R19, 0x0 ;  /* 0x0000000000137802 */ /* 0x000fe20000000f00 */
[----:B------:R-:W1:Y:S01]  /*0910*/  LDCU.64 UR4, c[0x4][0x8] ;  /* 0x01000100ff0477ac */ /* 0x000e620008000a00 */
[----:B0-----:R-:W2:Y:S05]  /*0920*/  LDG.E.64 R8, desc[UR36][R8.64+0x18] ;  /* 0x0000182408087981 */ /* 0x001eaa000c1e1b00 */
[----:B------:R0:W3:Y:S01]  /*0930*/  LDC.64 R12, c[0x4][R19] ;  /* 0x01000000130c7b82 */ /* 0x0000e20000000a00 */
[----:B-1----:R-:W-:Y:S01]  /*0940*/  IMAD.U32 R4, RZ, RZ, UR4 ;  /* 0x00000004ff047e24 */ /* 0x002fe2000f8e00ff */
[----:B------:R-:W-:Y:S01]  /*0950*/  MOV R5, UR5 ;  /* 0x0000000500057c02 */ /* 0x000fe20008000f00 */
[----:B------:R0:W-:Y:S01]  /*0960*/  STL.64 [R1+0x18], R30 ;  /* 0x0000181e01007387 */ /* 0x0001e20000100a00 */
[----:B------:R-:W-:-:S02]  /*0970*/  IMAD.MOV.U32 R6, RZ, RZ, R2 ;  /* 0x000000ffff067224 */ /* 0x000fc400078e0002 */
[----:B------:R-:W-:Y:S01]  /*0980*/  IMAD.MOV.U32 R7, RZ, RZ, R18 ;  /* 0x000000ffff077224 */ /* 0x000fe200078e0012 */
[----:B--2---:R-:W-:Y:S01]  /*0990*/  MOV R10, R8 ;  /* 0x00000008000a7202 */ /* 0x004fe20000000f00 */
[----:B------:R-:W-:-:S05]  /*09a0*/  IMAD.MOV.U32 R11, RZ, RZ, R9 ;  /* 0x000000ffff0b7224 */ /* 0x000fca00078e0009 */
[----:B---3--:R0:W-:Y:S02]  /*09b0*/  STL.128 [R1], R8 ;  /* 0x0000000801007387 */ /* 0x0081e40000100c00 */
[----:B------:R-:W-:-:S07]  /*09c0*/  LEPC R20, `(.L_x_6) ;  /* 0x000000001014794e */ /* 0x000fce0000000000 */
[----:B0-----:R-:W-:Y:S05]  /*09d0*/  CALL.ABS.NOINC R12 ;  /* 0x000000000c007343 */ /* 0x001fea0003c00000 */
.L_x_6:
        /* <DEDUP_REMOVED lines=8> */
[----:B------:R-:W-:Y:S02]  /*0a60*/  IADD3.X R5, PT, PT, RZ, RZ, RZ, P0, !PT ;  /* 0x000000ffff057210 */ /* 0x000fe400007fe4ff */
[----:B------:R-:W-:Y:S01]  /*0a70*/  IADD3 R0, P2, PT, R6, R11, RZ ;  /* 0x0000000b06007210 */ /* 0x000fe20007f5e0ff */
[----:B------:R-:W-:Y:S01]  /*0a80*/  IMAD.MOV.U32 R4, RZ, RZ, R7 ;  /* 0x000000ffff047224 */ /* 0x000fe200078e0007 */
[----:B------:R-:W-:Y:S01]  /*0a90*/  IADD3 R32, P0, PT, R30, R12, RZ ;  /* 0x0000000c1e207210 */ /* 0x000fe20007f1e0ff */
[----:B------:R-:W-:Y:S01]  /*0aa0*/  IMAD.IADD R13, R13, 0x1, R6 ;  /* 0x000000010d0d7824 */ /* 0x000fe200078e0206 */
[----:B------:R-:W-:Y:S01]  /*0ab0*/  IADD3.X RZ, P1, PT, R1, R0, RZ, P1, !PT ;  /* 0x0000000001ff7210 */ /* 0x000fe20000f3e4ff */
[----:B------:R-:W-:Y:S01]  /*0ac0*/  IMAD.WIDE.U32.X R4, R9, R9, R4, P2 ;  /* 0x0000000909047225 */ /* 0x000fe200010e0404 */
[----:B------:R-:W-:Y:S02]  /*0ad0*/  MOV R8, R32 ;  /* 0x0000002000087202 */ /* 0x000fe40000000f00 */
[----:B------:R-:W-:Y:S01]  /*0ae0*/  IADD3.X R33, P0, PT, R13, R31, RZ, P0, !PT ;  /* 0x0000001f0d217210 */ /* 0x000fe2000071e4ff */
[----:B------:R-:W-:Y:S01]  /*0af0*/  IMAD.MOV.U32 R6, RZ, RZ, R2 ;  /* 0x000000ffff067224 */ /* 0x000fe200078e0002 */
[----:B------:R-:W-:Y:S01]  /*0b00*/  IADD3.X R10, P1, PT, RZ, R4, RZ, P1, !PT ;  /* 0x00000004ff0a7210 */ /* 0x000fe20000f3e4ff */
[----:B------:R0:W2:Y:S01]  /*0b10*/  LDC.64 R12, c[0x4][R19] ;  /* 0x01000000130c7b82 */ /* 0x0000a20000000a00 */
[----:B-1----:R-:W-:-:S02]  /*0b20*/  IMAD.U32 R4, RZ, RZ, UR4 ;  /* 0x00000004ff047e24 */ /* 0x002fc4000f8e00ff */
[----:B------:R-:W-:Y:S01]  /*0b30*/  IADD3.X R10, P0, PT, RZ, R10, RZ, P0, !PT ;  /* 0x0000000aff0a7210 */ /* 0x000fe2000071e4ff */
[----:B------:R-:W-:Y:S02]  /*0b40*/  IMAD.MOV.U32 R9, RZ, RZ, R33 ;  /* 0x000000ffff097224 */ /* 0x000fe400078e0021 */
[----:B------:R-:W-:Y:S01]  /*0b50*/  IMAD.MOV.U32 R7, RZ, RZ, R18 ;  /* 0x000000ffff077224 */ /* 0x000fe200078e0012 */
[----:B------:R-:W-:Y:S02]  /*0b60*/  IADD3.X R11, PT, PT, RZ, RZ, R5, P0, P1 ;  /* 0x000000ffff0b7210 */ /* 0x000fe400007e2405 */
[----:B------:R-:W-:-:S03]  /*0b70*/  MOV R5, UR5 ;  /* 0x0000000500057c02 */ /* 0x000fc60008000f00 */
[----:B------:R0:W-:Y:S04]  /*0b80*/  STL.128 [R1], R8 ;  /* 0x0000000801007387 */ /* 0x0001e80000100c00 */
[----:B------:R-:W-:-:S07]  /*0b90*/  LEPC R20, `(.L_x_7) ;  /* 0x000000001014794e */ /* 0x000fce0000000000 */
[----:B0-2---:R-:W-:Y:S05]  /*0ba0*/  CALL.ABS.NOINC R12 ;  /* 0x000000000c007343 */ /* 0x005fea0003c00000 */
.L_x_7:
[----:B------:R-:W0:Y:S01]  /*0bb0*/  LDC.64 R8, c[0x0][0x380] ;  /* 0x0000e000ff087b82 */ /* 0x000e220000000a00 */
[----:B------:R-:W-:Y:S01]  /*0bc0*/  CS2R R14, SRZ ;  /* 0x00000000000e7805 */ /* 0x000fe2000001ff00 */
[----:B------:R-:W1:Y:S01]  /*0bd0*/  LDCU.64 UR4, c[0x4][0x8] ;  /* 0x01000100ff0477ac */ /* 0x000e620008000a00 */
[----:B0-----:R-:W2:Y:S01]  /*0be0*/  LDG.E.64 R8, desc[UR36][R8.64] ;  /* 0x0000002408087981 */ /* 0x001ea2000c1e1b00 */
[----:B------:R-:W-:Y:S01]  /*0bf0*/  IMAD.MOV.U32 R12, RZ, RZ, R28 ;  /* 0x000000ffff0c7224 */ /* 0x000fe200078e001c */
[----:B------:R-:W-:-:S03]  /*0c00*/  MOV R13, R23 ;  /* 0x00000017000d7202 */ /* 0x000fc60000000f00 */
[----:B------:R0:W3:Y:S01]  /*0c10*/  LDC.64 R16, c[0x4][R19] ;  /* 0x0100000013107b82 */ /* 0x0000e20000000a00 */
[----:B-1----:R-:W-:Y:S01]  /*0c20*/  IMAD.U32 R4, RZ, RZ, UR4 ;  /* 0x00000004ff047e24 */ /* 0x002fe2000f8e00ff */
[----:B------:R-:W-:Y:S01]  /*0c30*/  MOV R6, R2 ;  /* 0x0000000200067202 */ /* 0x000fe20000000f00 */
[----:B------:R-:W-:Y:S01]  /*0c40*/  IMAD.U32 R5, RZ, RZ, UR5 ;  /* 0x00000005ff057e24 */ /* 0x000fe2000f8e00ff */
[----:B------:R0:W-:Y:S01]  /*0c50*/  STL.128 [R1+0x10], R12 ;  /* 0x0000100c01007387 */ /* 0x0001e20000100c00 */
[----:B------:R-:W-:Y:S01]  /*0c60*/  IMAD.MOV.U32 R7, RZ, RZ, R18 ;  /* 0x000000ffff077224 */ /* 0x000fe200078e0012 */
[----:B--2---:R-:W-:Y:S01]  /*0c70*/  MOV R10, R8 ;  /* 0x00000008000a7202 */ /* 0x004fe20000000f00 */
[----:B------:R-:W-:-:S05]  /*0c80*/  IMAD.MOV.U32 R11, RZ, RZ, R9 ;  /* 0x000000ffff0b7224 */ /* 0x000fca00078e0009 */
[----:B---3--:R0:W-:Y:S02]  /*0c90*/  STL.128 [R1], R8 ;  /* 0x0000000801007387 */ /* 0x0081e40000100c00 */
[----:B------:R-:W-:-:S07]  /*0ca0*/  LEPC R20, `(.L_x_8) ;  /* 0x000000001014794e */ /* 0x000fce0000000000 */
[----:B0-----:R-:W-:Y:S05]  /*0cb0*/  CALL.ABS.NOINC R16 ;  /* 0x0000000010007343 */ /* 0x001fea0003c00000 */
.L_x_8:
[----:B------:R-:W0:Y:S01]  /*0cc0*/  LDC.64 R4, c[0x0][0x380] ;  /* 0x0000e000ff047b82 */ /* 0x000e220000000a00 */
[----:B------:R-:W-:Y:S01]  /*0cd0*/  IMAD.MOV.U32 R22, RZ, RZ, R28 ;  /* 0x000000ffff167224 */ /* 0x000fe200078e001c */
[----:B------:R-:W1:Y:S01]  /*0ce0*/  LDCU.64 UR4, c[0x4][0x10] ;  /* 0x01000200ff0477ac */ /* 0x000e620008000a00 */
[----:B0-----:R-:W2:Y:S05]  /*0cf0*/  LDG.E.64 R4, desc[UR36][R4.64] ;  /* 0x0000002404047981 */ /* 0x001eaa000c1e1b00 */
[----:B------:R0:W3:Y:S01]  /*0d00*/  LDC.64 R12, c[0x4][R19] ;  /* 0x01000000130c7b82 */ /* 0x0000e20000000a00 */
[----:B--2---:R-:W-:-:S04]  /*0d10*/  IMAD.WIDE.U32 R6, R5, R4, RZ ;  /* 0x0000000405067225 */ /* 0x004fc800078e00ff */
[----:B------:R-:W-:-:S04]  /*0d20*/  IMAD.WIDE.U32 R8, R4, R4, RZ ;  /* 0x0000000404087225 */ /* 0x000fc800078e00ff */
[----:B------:R-:W-:-:S04]  /*0d30*/  IMAD.WIDE.U32 R6, P0, R4, R5, R6 ;  /* 0x0000000504067225 */ /* 0x000fc80007800006 */
[----:B------:R-:W-:Y:S01]  /*0d40*/  IMAD.WIDE.U32 R16, R4, R4, R22 ;  /* 0x0000000404107225 */ /* 0x000fe200078e0016 */
[----:B------:R-:W-:Y:S02]  /*0d50*/  IADD3.X R11, PT, PT, RZ, RZ, RZ, P0, !PT ;  /* 0x000000ffff0b7210 */ /* 0x000fe400007fe4ff */
        /* <DEDUP_REMOVED lines=11> */
[----:B------:R-:W-:Y:S01]  /*0e10*/  IADD3.X R29, P0, PT, RZ, R4, RZ, P0, !PT ;  /* 0x00000004ff1d7210 */ /* 0x000fe2000071e4ff */
[----:B-1----:R-:W-:Y:S01]  /*0e20*/  IMAD.U32 R4, RZ, RZ, UR4 ;  /* 0x00000004ff047e24 */ /* 0x002fe2000f8e00ff */
[----:B------:R-:W-:-:S02]  /*0e30*/  MOV R6, R2 ;  /* 0x0000000200067202 */ /* 0x000fc40000000f00 */
[----:B------:R-:W-:-:S04]  /*0e40*/  IADD3.X R29, P1, PT, RZ, R29, RZ, P1, !PT ;  /* 0x0000001dff1d7210 */ /* 0x000fc80000f3e4ff */
[----:B------:R-:W-:Y:S01]  /*0e50*/  IADD3.X R22, PT, PT, RZ, RZ, R5, P1, P0 ;  /* 0x000000ffff167210 */ /* 0x000fe20000fe0405 */
[----:B------:R-:W-:Y:S02]  /*0e60*/  IMAD.MOV.U32 R10, RZ, RZ, R29 ;  /* 0x000000ffff0a7224 */ /* 0x000fe400078e001d */
[----:B------:R-:W-:Y:S01]  /*0e70*/  IMAD.U32 R5, RZ, RZ, UR5 ;  /* 0x00000005ff057e24 */ /* 0x000fe2000f8e00ff */
[----:B------:R-:W-:-:S05]  /*0e80*/  MOV R11, R22 ;  /* 0x00000016000b7202 */ /* 0x000fca0000000f00 */
[----:B---3--:R0:W-:Y:S02]  /*0e90*/  STL.128 [R1], R8 ;  /* 0x0000000801007387 */ /* 0x0081e40000100c00 */
[----:B------:R-:W-:-:S07]  /*0ea0*/  LEPC R20, `(.L_x_9) ;  /* 0x000000001014794e */ /* 0x000fce0000000000 */
[----:B0-----:R-:W-:Y:S05]  /*0eb0*/  CALL.ABS.NOINC R12 ;  /* 0x000000000c007343 */ /* 0x001fea0003c00000 */
.L_x_9:
[----:B------:R-:W0:Y:S01]  /*0ec0*/  LDC.64 R8, c[0x0][0x380] ;  /* 0x0000e000ff087b82 */ /* 0x000e220000000a00 */
[----:B------:R-:W1:Y:S01]  /*0ed0*/  LDCU.64 UR4, c[0x4][0x8] ;  /* 0x01000100ff0477ac */ /* 0x000e620008000a00 */
[----:B0-----:R-:W2:Y:S01]  /*0ee0*/  LDG.E.64 R8, desc[UR36][R8.64+0x8] ;  /* 0x0000082408087981 */ /* 0x001ea2000c1e1b00 */
[----:B------:R-:W-:Y:S01]  /*0ef0*/  IMAD.MOV.U32 R12, RZ, RZ, R26 ;  /* 0x000000ffff0c7224 */ /* 0x000fe200078e001a */
[----:B------:R-:W-:Y:S01]  /*0f00*/  MOV R14, R29 ;  /* 0x0000001d000e7202 */ /* 0x000fe20000000f00 */
[----:B------:R-:W-:-:S03]  /*0f10*/  IMAD.MOV.U32 R13, RZ, RZ, R27 ;  /* 0x000000ffff0d7224 */ /* 0x000fc600078e001b */
[----:B------:R0:W3:Y:S01]  /*0f20*/  LDC.64 R34, c[0x4][R19] ;  /* 0x0100000013227b82 */ /* 0x0000e20000000a00 */
[----:B------:R-:W-:Y:S01]  /*0f30*/  IMAD.MOV.U32 R15, RZ, RZ, R22 ;  /* 0x000000ffff0f7224 */ /* 0x000fe200078e0016 */
[----:B-1----:R-:W-:Y:S01]  /*0f40*/  MOV R5, UR5 ;  /* 0x0000000500057c02 */ /* 0x002fe20008000f00 */
[----:B------:R-:W-:Y:S02]  /*0f50*/  IMAD.U32 R4, RZ, RZ, UR4 ;  /* 0x00000004ff047e24 */ /* 0x000fe4000f8e00ff */
[----:B------:R-:W-:Y:S01]  /*0f60*/  IMAD.MOV.U32 R6, RZ, RZ, R2 ;  /* 0x000000ffff067224 */ /* 0x000fe200078e0002 */
[----:B------:R0:W-:Y:S01]  /*0f70*/  STL.128 [R1+0x10], R12 ;  /* 0x0000100c01007387 */ /* 0x0001e20000100c00 */
[----:B------:R-:W-:Y:S02]  /*0f80*/  IMAD.MOV.U32 R7, RZ, RZ, R18 ;  /* 0x000000ffff077224 */ /* 0x000fe400078e0012 */
[----:B--2---:R-:W-:Y:S01]  /*0f90*/  IMAD.MOV.U32 R10, RZ, RZ, R8 ;  /* 0x000000ffff0a7224 */ /* 0x004fe200078e0008 */
[----:B------:R-:W-:-:S05]  /*0fa0*/  MOV R11, R9 ;  /* 0x00000009000b7202 */ /* 0x000fca0000000f00 */
[----:B---3--:R0:W-:Y:S02]  /*0fb0*/  STL.128 [R1], R8 ;  /* 0x0000000801007387 */ /* 0x0081e40000100c00 */
[----:B------:R-:W-:-:S07]  /*0fc0*/  LEPC R20, `(.L_x_10) ;  /* 0x000000001014794e */ /* 0x000fce0000000000 */
[----:B0-----:R-:W-:Y:S05]  /*0fd0*/  CALL.ABS.NOINC R34 ;  /* 0x0000000022007343 */ /* 0x001fea0003c00000 */
.L_x_10:
        /* <DEDUP_REMOVED lines=15> */
[----:B------:R-:W-:Y:S01]  /*10d0*/  MOV R6, R2 ;  /* 0x0000000200067202 */ /* 0x000fe20000000f00 */
[----:B------:R0:W2:Y:S01]  /*10e0*/  LDC.64 R12, c[0x4][R19] ;  /* 0x01000000130c7b82 */ /* 0x0000a20000000a00 */
[----:B------:R-:W-:Y:S01]  /*10f0*/  IADD3.X R29, P0, PT, R11, R22, RZ, P0, !PT ;  /* 0x000000160b1d7210 */ /* 0x000fe2000071e4ff */
[----:B-1----:R-:W-:Y:S01]  /*1100*/  IMAD.U32 R4, RZ, RZ, UR4 ;  /* 0x00000004ff047e24 */ /* 0x002fe2000f8e00ff */
[----:B------:R-:W-:Y:S01]  /*1110*/  IADD3.X R27, P1, PT, RZ, R8, RZ, P1, !PT ;  /* 0x00000008ff1b7210 */ /* 0x000fe20000f3e4ff */
[----:B------:R-:W-:Y:S01]  /*1120*/  IMAD.U32 R5, RZ, RZ, UR5 ;  /* 0x00000005ff057e24 */ /* 0x000fe2000f8e00ff */
[----:B------:R-:W-:Y:S01]  /*1130*/  MOV R8, R28 ;  /* 0x0000001c00087202 */ /* 0x000fe20000000f00 */
[----:B------:R-:W-:Y:S01]  /*1140*/  IMAD.MOV.U32 R7, RZ, RZ, R18 ;  /* 0x000000ffff077224 */ /* 0x000fe200078e0012 */
[----:B------:R-:W-:-:S04]  /*1150*/  IADD3.X R27, P0, PT, RZ, R27, RZ, P0, !PT ;  /* 0x0000001bff1b7210 */ /* 0x000fc8000071e4ff */
[----:B------:R-:W-:Y:S01]  /*1160*/  IADD3.X R22, PT, PT, RZ, RZ, R9, P0, P1 ;  /* 0x000000ffff167210 */ /* 0x000fe200007e2409 */
[----:B------:R-:W-:Y:S02]  /*1170*/  IMAD.MOV.U32 R9, RZ, RZ, R29 ;  /* 0x000000ffff097224 */ /* 0x000fe400078e001d */
[----:B------:R-:W-:Y:S01]  /*1180*/  IMAD.MOV.U32 R10, RZ, RZ, R27 ;  /* 0x000000ffff0a7224 */ /* 0x000fe200078e001b */
[----:B------:R-:W-:-:S05]  /*1190*/  MOV R11, R22 ;  /* 0x00000016000b7202 */ /* 0x000fca0000000f00 */
[----:B------:R0:W-:Y:S02]  /*11a0*/  STL.128 [R1], R8 ;  /* 0x0000000801007387 */ /* 0x0001e40000100c00 */
[----:B------:R-:W-:-:S07]  /*11b0*/  LEPC R20, `(.L_x_11) ;  /* 0x000000001014794e */ /* 0x000fce0000000000 */
[----:B0-2---:R-:W-:Y:S05]  /*11c0*/  CALL.ABS.NOINC R12 ;  /* 0x000000000c007343 */ /* 0x005fea0003c00000 */
.L_x_11:
        /* <DEDUP_REMOVED lines=18> */
.L_x_12:
        /* <DEDUP_REMOVED lines=31> */
.L_x_13:
        /* <DEDUP_REMOVED lines=18> */
.L_x_14:
        /* <DEDUP_REMOVED lines=20> */
[----:B------:R-:W-:Y:S01]  /*1740*/  IMAD.MOV.U32 R6, RZ, RZ, R2 ;  /* 0x000000ffff067224 */ /* 0x000fe200078e0002 */
[----:B------:R-:W-:Y:S01]  /*1750*/  MOV R5, UR5 ;  /* 0x0000000500057c02 */ /* 0x000fe20008000f00 */
[----:B------:R-:W-:Y:S01]  /*1760*/  IMAD.MOV.U32 R9, RZ, RZ, R25 ;  /* 0x000000ffff097224 */ /* 0x000fe200078e0019 */
[----:B------:R-:W-:-:S04]  /*1770*/  IADD3.X R10, P0, PT, RZ, R10, RZ, P0, !PT ;  /* 0x0000000aff0a7210 */ /* 0x000fc8000071e4ff */
[----:B------:R-:W-:Y:S01]  /*1780*/  IADD3.X R11, PT, PT, RZ, RZ, R7, P0, P1 ;  /* 0x000000ffff0b7210 */ /* 0x000fe200007e2407 */
[----:B------:R-:W-:-:S04]  /*1790*/  IMAD.MOV.U32 R7, RZ, RZ, R18 ;  /* 0x000000ffff077224 */ /* 0x000fc800078e0012 */
[----:B------:R0:W-:Y:S04]  /*17a0*/  STL.128 [R1], R8 ;  /* 0x0000000801007387 */ /* 0x0001e80000100c00 */
[----:B------:R-:W-:-:S07]  /*17b0*/  LEPC R20, `(.L_x_15) ;  /* 0x000000001014794e */ /* 0x000fce0000000000 */
[----:B0-2---:R-:W-:Y:S05]  /*17c0*/  CALL.ABS.NOINC R12 ;  /* 0x000000000c007343 */ /* 0x005fea0003c00000 */
.L_x_15:
        /* <DEDUP_REMOVED lines=17> */
.L_x_16:
        /* <DEDUP_REMOVED lines=32> */
.L_x_17:
        /* <DEDUP_REMOVED lines=18> */
.L_x_18:
        /* <DEDUP_REMOVED lines=31> */
.L_x_19:
        /* <DEDUP_REMOVED lines=18> */
.L_x_20:
        /* <DEDUP_REMOVED lines=31> */
.L_x_21:
        /* <DEDUP_REMOVED lines=18> */
.L_x_22:
        /* <DEDUP_REMOVED lines=29> */
.L_x_23:
        /* <DEDUP_REMOVED lines=17> */
.L_x_24:
[----:B------:R-:W0:Y:S01]  /*2500*/  LDC.64 R4, c[0x0][0x380] ;  /* 0x0000e000ff047b82 */ /* 0x000e220000000a00 */
[----:B------:R-:W-:Y:S01]  /*2510*/  IMAD.MOV.U32 R16, RZ, RZ, R22 ;  /* 0x000000ffff107224 */ /* 0x000fe200078e0016 */
[----:B------:R-:W1:Y:S01]  /*2520*/  LDCU.64 UR4, c[0x4][0x10] ;  /* 0x01000200ff0477ac */ /* 0x000e620008000a00 */
[----:B0-----:R-:W2:Y:S02]  /*2530*/  LDG.E.64 R4, desc[UR36][R4.64] ;  /* 0x0000002404047981 */ /* 0x001ea4000c1e1b00 */
        /* <DEDUP_REMOVED lines=8> */
[----:B------:R-:W-:Y:S02]  /*25c0*/  IMAD.IADD R9, R9, 0x1, R6 ;  /* 0x0000000109097824 */ /* 0x000fe400078e0206 */
[----:B------:R-:W-:Y:S01]  /*25d0*/  IMAD.WIDE.U32.X R4, R5, R5, R12, P1 ;  /* 0x0000000505047225 */ /* 0x000fe200008e040c */
[----:B------:R-:W-:Y:S01]  /*25e0*/  IADD3 RZ, P1, PT, RZ, R8, RZ ;  /* 0x00000008ffff7210 */ /* 0x000fe20007f3e0ff */
[----:B------:R0:W2:Y:S01]  /*25f0*/  LDC.64 R12, c[0x4][R19] ;  /* 0x01000000130c7b82 */ /* 0x0000a20000000a00 */
[----:B------:R-:W-:Y:S01]  /*2600*/  IADD3.X RZ, P0, PT, R17, R3, RZ, P0, !PT ;  /* 0x0000000311ff7210 */ /* 0x000fe2000071e4ff */
[----:B------:R-:W-:Y:S01]  /*2610*/  IMAD.MOV.U32 R6, RZ, RZ, R2 ;  /* 0x000000ffff067224 */ /* 0x000fe200078e0002 */
[----:B------:R-:W-:Y:S01]  /*2620*/  IADD3.X RZ, P1, PT, RZ, R9, RZ, P1, !PT ;  /* 0x00000009ffff7210 */ /* 0x000fe20000f3e4ff */
[----:B------:R-:W-:Y:S01]  /*2630*/  IMAD.MOV.U32 R7, RZ, RZ, R18 ;  /* 0x000000ffff077224 */ /* 0x000fe200078e0012 */
[----:B------:R-:W-:Y:S01]  /*2640*/  IADD3.X R17, P0, PT, RZ, R4, RZ, P0, !PT ;  /* 0x00000004ff117210 */ /* 0x000fe2000071e4ff */
[----:B-1----:R-:W-:-:S03]  /*2650*/  IMAD.U32 R4, RZ, RZ, UR4 ;  /* 0x00000004ff047e24 */ /* 0x002fc6000f8e00ff */
[----:B------:R-:W-:-:S04]  /*2660*/  IADD3.X R17, P1, PT, RZ, R17, RZ, P1, !PT ;  /* 0x00000011ff117210 */ /* 0x000fc80000f3e4ff */
[----:B------:R-:W-:Y:S02]  /*2670*/  IADD3.X R16, PT, PT, RZ, RZ, R5, P1, P0 ;  /* 0x000000ffff107210 */ /* 0x000fe40000fe0405 */
[----:B------:R-:W-:Y:S02]  /*2680*/  MOV R10, R17 ;  /* 0x00000011000a7202 */ /* 0x000fe40000000f00 */
[----:B------:R-:W-:Y:S01]  /*2690*/  MOV R5, UR5 ;  /* 0x0000000500057c02 */ /* 0x000fe20008000f00 */
[----:B------:R-:W-:-:S05]  /*26a0*/  IMAD.MOV.U32 R11, RZ, RZ, R16 ;  /* 0x000000ffff0b7224 */ /* 0x000fca00078e0010 */
[----:B------:R0:W-:Y:S02]  /*26b0*/  STL.128 [R1], R8 ;  /* 0x0000000801007387 */ /* 0x0001e40000100c00 */
[----:B------:R-:W-:-:S07]  /*26c0*/  LEPC R20, `(.L_x_25) ;  /* 0x000000001014794e */ /* 0x000fce0000000000 */
[----:B0-2---:R-:W-:Y:S05]  /*26d0*/  CALL.ABS.NOINC R12 ;  /* 0x000000000c007343 */ /* 0x005fea0003c00000 */
.L_x_25:
[----:B------:R-:W0:Y:S01]  /*26e0*/  LDC.64 R8, c[0x0][0x380] ;  /* 0x0000e000ff087b82 */ /* 0x000e220000000a00 */
[----:B------:R-:W1:Y:S01]  /*26f0*/  LDCU.64 UR4, c[0x4][0x8] ;  /* 0x01000100ff0477ac */ /* 0x000e620008000a00 */
[----:B0-----:R-:W2:Y:S01]  /*2700*/  LDG.E.64 R8, desc[UR36][R8.64+0x8] ;  /* 0x0000082408087981 */ /* 0x001ea2000c1e1b00 */
[----:B------:R-:W-:Y:S01]  /*2710*/  IMAD.MOV.U32 R12, RZ, RZ, R28 ;  /* 0x000000ffff0c7224 */ /* 0x000fe200078e001c */
[----:B------:R-:W-:Y:S01]  /*2720*/  MOV R13, R29 ;  /* 0x0000001d000d7202 */ /* 0x000fe20000000f00 */
[----:B------:R-:W-:Y:S01]  /*2730*/  IMAD.MOV.U32 R14, RZ, RZ, R17 ;  /* 0x000000ffff0e7224 */ /* 0x000fe200078e0011 */
[----:B------:R-:W-:Y:S02]  /*2740*/  MOV R15, R16 ;  /* 0x00000010000f7202 */ /* 0x000fe40000000f00 */
[----:B------:R0:W3:Y:S01]  /*2750*/  LDC.64 R22, c[0x4][R19] ;  /* 0x0100000013167b82 */ /* 0x0000e20000000a00 */
[----:B-1----:R-:W-:Y:S01]  /*2760*/  IMAD.U32 R4, RZ, RZ, UR4 ;  /* 0x00000004ff047e24 */ /* 0x002fe2000f8e00ff */
[----:B------:R-:W-:Y:S01]  /*2770*/  MOV R5, UR5 ;  /* 0x0000000500057c02 */ /* 0x000fe20008000f00 */
[----:B------:R-:W-:Y:S01]  /*2780*/  IMAD.MOV.U32 R6, RZ, RZ, R2 ;  /* 0x000000ffff067224 */ /* 0x000fe200078e0002 */
[----:B------:R0:W-:Y:S01]  /*2790*/  STL.128 [R1+0x10], R12 ;  /* 0x0000100c01007387 */ /* 0x0001e20000100c00 */
[----:B------:R-:W-:-:S02]  /*27a0*/  MOV R7, R18 ;  /* 0x0000001200077202 */ /* 0x000fc40000000f00 */
[----:B--2---:R-:W-:Y:S01]  /*27b0*/  MOV R10, R8 ;  /* 0x00000008000a7202 */ /* 0x004fe20000000f00 */
[----:B------:R-:W-:-:S05]  /*27c0*/  IMAD.MOV.U32 R11, RZ, RZ, R9 ;  /* 0x000000ffff0b7224 */ /* 0x000fca00078e0009 */
[----:B---3--:R0:W-:Y:S02]  /*27d0*/  STL.128 [R1], R8 ;  /* 0x0000000801007387 */ /* 0x0081e40000100c00 */
[----:B------:R-:W-:-:S07]  /*27e0*/  LEPC R20, `(.L_x_26) ;  /* 0x000000001014794e */ /* 0x000fce0000000000 */
[----:B0-----:R-:W-:Y:S05]  /*27f0*/  CALL.ABS.NOINC R22 ;  /* 0x0000000016007343 */ /* 0x001fea0003c00000 */
.L_x_26:
        /* <DEDUP_REMOVED lines=8> */
[----:B------:R-:W-:Y:S02]  /*2880*/  IADD3 R3, P2, PT, R8, R13, RZ ;  /* 0x0000000d08037210 */ /* 0x000fe40007f5e0ff */
[----:B------:R0:W2:Y:S01]  /*2890*/  LDC.64 R12, c[0x4][R19] ;  /* 0x01000000130c7b82 */ /* 0x0000a20000000a00 */
[----:B------:R-:W-:Y:S01]  /*28a0*/  IMAD.X R7, RZ, RZ, RZ, P0 ;  /* 0x000000ffff077224 */ /* 0x000fe200000e06ff */
[----:B------:R-:W-:Y:S01]  /*28b0*/  IADD3 R0, P0, PT, R17, R10, RZ ;  /* 0x0000000a11007210 */ /* 0x000fe20007f1e0ff */
[----:B------:R-:W-:Y:S01]  /*28c0*/  IMAD.MOV.U32 R6, RZ, RZ, R9 ;  /* 0x000000ffff067224 */ /* 0x000fe200078e0009 */
[----:B------:R-:W-:Y:S02]  /*28d0*/  IADD3 R11, PT, PT, R11, R8, RZ ;  /* 0x000000080b0b7210 */ /* 0x000fe40007ffe0ff */
[----:B------:R-:W-:Y:S01]  /*28e0*/  IADD3.X RZ, P1, PT, R29, R3, RZ, P1, !PT ;  /* 0x000000031dff7210 */ /* 0x000fe20000f3e4ff */
[----:B------:R-:W-:Y:S01]  /*28f0*/  IMAD.WIDE.U32.X R4, R5, R5, R6, P2 ;  /* 0x0000000505047225 */ /* 0x000fe200010e0406 */
[----:B------:R-:W-:-:S02]  /*2900*/  IADD3.X R9, P0, PT, R11, R16, RZ, P0, !PT ;  /* 0x000000100b097210 */ /* 0x000fc4000071e4ff */
[----:B------:R-:W-:Y:S01]  /*2910*/  MOV R8, R0 ;  /* 0x0000000000087202 */ /* 0x000fe20000000f00 */
[----:B------:R-:W-:Y:S01]  /*2920*/  IMAD.MOV.U32 R6, RZ, RZ, R2 ;  /* 0x000000ffff067224 */ /* 0x000fe200078e0002 */
[----:B------:R-:W-:Y:S01]  /*2930*/  IADD3.X R17, P1, PT, RZ, R4, RZ, P1, !PT ;  /* 0x00000004ff117210 */ /* 0x000fe20000f3e4ff */
[----:B-1----:R-:W-:Y:S01]  /*2940*/  IMAD.U32 R4, RZ, RZ, UR4 ;  /* 0x00000004ff047e24 */ /* 0x002fe2000f8e00ff */
[----:B------:R-:W-:Y:S02]  /*2950*/  MOV R7, R18 ;  /* 0x0000001200077202 */ /* 0x000fe40000000f00 */
[----:B------:R-:W-:-:S04]  /*2960*/  IADD3.X R17, P0, PT, RZ, R17, RZ, P0, !PT ;  /* 0x00000011ff117210 */ /* 0x000fc8000071e4ff */
[----:B------:R-:W-:Y:S01]  /*2970*/  IADD3.X R16, PT, PT, RZ, RZ, R5, P0, P1 ;  /* 0x000000ffff107210 */ /* 0x000fe200007e2405 */
[----:B------:R-:W-:Y:S01]  /*2980*/  IMAD.MOV.U32 R10, RZ, RZ, R17 ;  /* 0x000000ffff0a7224 */ /* 0x000fe200078e0011 */
[----:B------:R-:W-:Y:S02]  /*2990*/  MOV R5, UR5 ;  /* 0x0000000500057c02 */ /* 0x000fe40008000f00 */
[----:B------:R-:W-:-:S05]  /*29a0*/  MOV R11, R16 ;  /* 0x00000010000b7202 */ /* 0x000fca0000000f00 */
[----:B------:R0:W-:Y:S02]  /*29b0*/  STL.128 [R1], R8 ;  /* 0x0000000801007387 */ /* 0x0001e40000100c00 */
[----:B------:R-:W-:-:S07]  /*29c0*/  LEPC R20, `(.L_x_27) ;  /* 0x000000001014794e */ /* 0x000fce0000000000 */
[----:B0-2---:R-:W-:Y:S05]  /*29d0*/  CALL.ABS.NOINC R12 ;  /* 0x000000000c007343 */ /* 0x005fea0003c00000 */
.L_x_27:
        /* <DEDUP_REMOVED lines=12> */
[----:B------:R-:W-:Y:S01]  /*2aa0*/  MOV R7, R18 ;  /* 0x0000001200077202 */ /* 0x000fe20000000f00 */
[----:B--2---:R-:W-:Y:S01]  /*2ab0*/  IMAD.MOV.U32 R10, RZ, RZ, R8 ;  /* 0x000000ffff0a7224 */ /* 0x004fe200078e0008 */
[----:B------:R-:W-:-:S05]  /*2ac0*/  MOV R11, R9 ;  /* 0x00000009000b7202 */ /* 0x000fca0000000f00 */
[----:B---3--:R0:W-:Y:S02]  /*2ad0*/  STL.128 [R1], R8 ;  /* 0x0000000801007387 */ /* 0x0081e40000100c00 */
[----:B------:R-:W-:-:S07]  /*2ae0*/  LEPC R20, `(.L_x_28) ;  /* 0x000000001014794e */ /* 0x000fce0000000000 */
[----:B0-----:R-:W-:Y:S05]  /*2af0*/  CALL.ABS.NOINC R22 ;  /* 0x0000000016007343 */ /* 0x001fea0003c00000 */
.L_x_28:
        /* <DEDUP_REMOVED lines=30> */
.L_x_29:
        /* <DEDUP_REMOVED lines=18> */
.L_x_30:
        /* <DEDUP_REMOVED lines=12> */
[----:B------:R-:W-:Y:S02]  /*2ec0*/  IADD3 R6, PT, PT, R7, R8, RZ ;  /* 0x0000000807067210 */ /* 0x000fe40007ffe0ff */
[----:B------:R-:W-:Y:S01]  /*2ed0*/  IADD3.X RZ, P1, PT, R25, R3, RZ, P1, !PT ;  /* 0x0000000319ff7210 */ /* 0x000fe20000f3e4ff */
[----:B------:R-:W-:Y:S01]  /*2ee0*/  IMAD.WIDE.U32.X R4, R5, R5, R12, P2 ;  /* 0x0000000505047225 */ /* 0x000fe200010e040c */
[----:B------:R-:W-:Y:S01]  /*2ef0*/  IADD3.X R13, P0, PT, R6, R17, RZ, P0, !PT ;  /* 0x00000011060d7210 */ /* 0x000fe2000071e4ff */
[----:B------:R0:W2:Y:S01]  /*2f00*/  LDC.64 R8, c[0x4][R19] ;  /* 0x0100000013087b82 */ /* 0x0000a20000000a00 */
[----:B------:R-:W-:Y:S01]  /*2f10*/  MOV R12, R16 ;  /* 0x00000010000c7202 */ /* 0x000fe20000000f00 */
[----:B------:R-:W-:Y:S01]  /*2f20*/  IMAD.MOV.U32 R6, RZ, RZ, R2 ;  /* 0x000000ffff067224 */ /* 0x000fe200078e0002 */
[----:B------:R-:W-:Y:S01]  /*2f30*/  IADD3.X R14, P1, PT, RZ, R4, RZ, P1, !PT ;  /* 0x00000004ff0e7210 */ /* 0x000fe20000f3e4ff */
[----:B-1----:R-:W-:Y:S01]  /*2f40*/  IMAD.U32 R4, RZ, RZ, UR4 ;  /* 0x00000004ff047e24 */ /* 0x002fe2000f8e00ff */
[----:B------:R-:W-:-:S02]  /*2f50*/  MOV R7, R18 ;  /* 0x0000001200077202 */ /* 0x000fc40000000f00 */
[----:B------:R-:W-:-:S04]  /*2f60*/  IADD3.X R14, P0, PT, RZ, R14, RZ, P0, !PT ;  /* 0x0000000eff0e7210 */ /* 0x000fc8000071e4ff */
[----:B------:R-:W-:Y:S02]  /*2f70*/  IADD3.X R15, PT, PT, RZ, RZ, R5, P0, P1 ;  /* 0x000000ffff0f7210 */ /* 0x000fe400007e2405 */
[----:B------:R-:W-:-:S03]  /*2f80*/  MOV R5, UR5 ;  /* 0x0000000500057c02 */ /* 0x000fc60008000f00 */
[----:B------:R0:W-:Y:S04]  /*2f90*/  STL.128 [R1], R12 ;  /* 0x0000000c01007387 */ /* 0x0001e80000100c00 */
[----:B------:R-:W-:-:S07]  /*2fa0*/  LEPC R20, `(.L_x_31) ;  /* 0x000000001014794e */ /* 0x000fce0000000000 */
[----:B0-2---:R-:W-:Y:S05]  /*2fb0*/  CALL.ABS.NOINC R8 ;  /* 0x0000000008007343 */ /* 0x005fea0003c00000 */
.L_x_31:
[----:B------:R-:W-:Y:S05]  /*2fc0*/  EXIT ;  /* 0x000000000000794d */ /* 0x000fea0003800000 */
.L_x_32:
[----:B------:R-:W-:-:S00]  /*2fd0*/  BRA `(.L_x_32) ;  /* 0xfffffffc00fc7947 */ /* 0x000fc0000383ffff */
[----:B------:R-:W-:-:S00]  /*2fe0*/  NOP ;  /* 0x0000000000007918 */ /* 0x000fc00000000000 */
        /* <DEDUP_REMOVED lines=9> */
.L_x_33:


//--------------------- .nv.global.init           --------------------------
	.section	.nv.global.init,"aw",@progbits
.nv.global.init:
	.type		$str$1,@object
	.size		$str$1,($str - $str$1)
$str$1:
        /*0000*/ 	.byte	0x25, 0x6c, 0x75, 0x20, 0x77, 0x69, 0x74, 0x68, 0x20, 0x63, 0x61, 0x72, 0x72, 0x79, 0x20, 0x25
        /*0010*/ 	.byte	0x6c, 0x75, 0x0a, 0x00
	.type		$str,@object
	.size		$str,(.L_0 - $str)
$str:
        /*0014*/ 	.byte	0x25, 0x6c, 0x75, 0x20, 0x2a, 0x20, 0x25, 0x6c, 0x75, 0x20, 0x2b, 0x20, 0x25, 0x6c, 0x75, 0x20
        /*0024*/ 	.byte	0x2b, 0x20, 0x25, 0x6c, 0x75, 0x20, 0x3d, 0x20, 0x00
.L_0:


//--------------------- .nv.shared.reserved.0     --------------------------
	.section	.nv.shared.reserved.0,"aw",@nobits
	.weak		__nv_reservedSMEM_offset_0_alias
	.size		__nv_reservedSMEM_offset_0_alias, 0, 64
	.other		__nv_reservedSMEM_offset_0_alias,@"STO_CUDA_RESERVED_SHARED STV_DEFAULT"
__nv_reservedSMEM_offset_0_alias:
	.zero		0
	.zero		64


//--------------------- .nv.constant0._Z6kernelILj4EEvPm --------------------------
	.section	.nv.constant0._Z6kernelILj4EEvPm,"a",@progbits
	.sectionflags	@""
	.align	4
.nv.constant0._Z6kernelILj4EEvPm:
	.zero		904


//--------------------- SYMBOLS --------------------------

	.type		.nv.reservedSmem.offset0,@object
	.size		.nv.reservedSmem.offset0,0x4
	.type		vprintf,@function
